	.headerflags	@"EF_CUDA_TEXMODE_UNIFIED EF_CUDA_64BIT_ADDRESS EF_CUDA_ACCELERATORS EF_CUDA_SM90 EF_CUDA_VIRTUAL_SM(EF_CUDA_SM90)"
	.elftype	@"ET_EXEC"


//--------------------- .nv.info                  --------------------------
	.section	.nv.info,"",@"SHT_CUDA_INFO"
	.align	4


	//----- nvinfo : EIATTR_REGCOUNT
	.align		4
        /*0000*/ 	.byte	0x04, 0x2f
        /*0002*/ 	.short	(.L_1 - .L_0)
	.align		4
.L_0:
        /*0004*/ 	.word	index@(triton_poi_fused_cat_19)
        /*0008*/ 	.word	0x00000060


	//----- nvinfo : EIATTR_MIN_STACK_SIZE
	.align		4
.L_1:
        /*000c*/ 	.byte	0x04, 0x12
        /*000e*/ 	.short	(.L_3 - .L_2)
	.align		4
.L_2:
        /*0010*/ 	.word	index@(triton_poi_fused_cat_19)
        /*0014*/ 	.word	0x00000008


	//----- nvinfo : EIATTR_FRAME_SIZE
	.align		4
.L_3:
        /*0018*/ 	.byte	0x04, 0x11
        /*001a*/ 	.short	(.L_5 - .L_4)
	.align		4
.L_4:
        /*001c*/ 	.word	index@(triton_poi_fused_cat_19)
        /*0020*/ 	.word	0x00000008


	//----- nvinfo : EIATTR_MIN_STACK_SIZE
	.align		4
.L_5:
        /*0024*/ 	.byte	0x04, 0x12
        /*0026*/ 	.short	(.L_7 - .L_6)
	.align		4
.L_6:
        /*0028*/ 	.word	index@(triton_poi_fused_cat_19)
        /*002c*/ 	.word	0x00000008
.L_7:


//--------------------- .nv.info.triton_poi_fused_cat_19 --------------------------
	.section	.nv.info.triton_poi_fused_cat_19,"",@"SHT_CUDA_INFO"
	.sectionflags	@""
	.align	4


	//----- nvinfo : EIATTR_CUDA_API_VERSION
	.align		4
        /*0000*/ 	.byte	0x04, 0x37
        /*0002*/ 	.short	(.L_9 - .L_8)
.L_8:
        /*0004*/ 	.word	0x0000007c


	//----- nvinfo : EIATTR_KPARAM_INFO
	.align		4
.L_9:
        /*0008*/ 	.byte	0x04, 0x17
        /*000a*/ 	.short	(.L_11 - .L_10)
.L_10:
        /*000c*/ 	.word	0x00000000
        /*0010*/ 	.short	0x000d
        /*0012*/ 	.short	0x0068
        /*0014*/ 	.byte	0x00, 0xf0, 0x11, 0x00


	//----- nvinfo : EIATTR_KPARAM_INFO
	.align		4
.L_11:
        /*0018*/ 	.byte	0x04, 0x17
        /*001a*/ 	.short	(.L_13 - .L_12)
.L_12:
        /*001c*/ 	.word	0x00000000
        /*0020*/ 	.short	0x000c
        /*0022*/ 	.short	0x0060
        /*0024*/ 	.byte	0x00, 0xf4, 0x21, 0x00


	//----- nvinfo : EIATTR_KPARAM_INFO
	.align		4
.L_13:
        /*0028*/ 	.byte	0x04, 0x17
        /*002a*/ 	.short	(.L_15 - .L_14)
.L_14:
        /*002c*/ 	.word	0x00000000
        /*0030*/ 	.short	0x000b
        /*0032*/ 	.short	0x0058
        /*0034*/ 	.byte	0x00, 0xf4, 0x21, 0x00


	//----- nvinfo : EIATTR_KPARAM_INFO
	.align		4
.L_15:
        /*0038*/ 	.byte	0x04, 0x17
        /*003a*/ 	.short	(.L_17 - .L_16)
.L_16:
        /*003c*/ 	.word	0x00000000
        /*0040*/ 	.short	0x000a
        /*0042*/ 	.short	0x0050
        /*0044*/ 	.byte	0x00, 0xf4, 0x21, 0x00


	//----- nvinfo : EIATTR_KPARAM_INFO
	.align		4
.L_17:
        /*0048*/ 	.byte	0x04, 0x17
        /*004a*/ 	.short	(.L_19 - .L_18)
.L_18:
        /*004c*/ 	.word	0x00000000
        /*0050*/ 	.short	0x0009
        /*0052*/ 	.short	0x0048
        /*0054*/ 	.byte	0x00, 0xf4, 0x21, 0x00


	//----- nvinfo : EIATTR_KPARAM_INFO
	.align		4
.L_19:
        /*0058*/ 	.byte	0x04, 0x17
        /*005a*/ 	.short	(.L_21 - .L_20)
.L_20:
        /*005c*/ 	.word	0x00000000
        /*0060*/ 	.short	0x0008
        /*0062*/ 	.short	0x0040
        /*0064*/ 	.byte	0x00, 0xf4, 0x21, 0x00


	//----- nvinfo : EIATTR_KPARAM_INFO
	.align		4
.L_21:
        /*0068*/ 	.byte	0x04, 0x17
        /*006a*/ 	.short	(.L_23 - .L_22)
.L_22:
        /*006c*/ 	.word	0x00000000
        /*0070*/ 	.short	0x0007
        /*0072*/ 	.short	0x0038
        /*0074*/ 	.byte	0x00, 0xf4, 0x21, 0x00


	//----- nvinfo : EIATTR_KPARAM_INFO
	.align		4
.L_23:
        /*0078*/ 	.byte	0x04, 0x17
        /*007a*/ 	.short	(.L_25 - .L_24)
.L_24:
        /*007c*/ 	.word	0x00000000
        /*0080*/ 	.short	0x0006
        /*0082*/ 	.short	0x0030
        /*0084*/ 	.byte	0x00, 0xf4, 0x21, 0x00


	//----- nvinfo : EIATTR_KPARAM_INFO
	.align		4
.L_25:
        /*0088*/ 	.byte	0x04, 0x17
        /*008a*/ 	.short	(.L_27 - .L_26)
.L_26:
        /*008c*/ 	.word	0x00000000
        /*0090*/ 	.short	0x0005
        /*0092*/ 	.short	0x0028
        /*0094*/ 	.byte	0x00, 0xf4, 0x21, 0x00


	//----- nvinfo : EIATTR_KPARAM_INFO
	.align		4
.L_27:
        /*0098*/ 	.byte	0x04, 0x17
        /*009a*/ 	.short	(.L_29 - .L_28)
.L_28:
        /*009c*/ 	.word	0x00000000
        /*00a0*/ 	.short	0x0004
        /*00a2*/ 	.short	0x0020
        /*00a4*/ 	.byte	0x00, 0xf4, 0x21, 0x00


	//----- nvinfo : EIATTR_KPARAM_INFO
	.align		4
.L_29:
        /*00a8*/ 	.byte	0x04, 0x17
        /*00aa*/ 	.short	(.L_31 - .L_30)
.L_30:
        /*00ac*/ 	.word	0x00000000
        /*00b0*/ 	.short	0x0003
        /*00b2*/ 	.short	0x0018
        /*00b4*/ 	.byte	0x00, 0xf4, 0x21, 0x00


	//----- nvinfo : EIATTR_KPARAM_INFO
	.align		4
.L_31:
        /*00b8*/ 	.byte	0x04, 0x17
        /*00ba*/ 	.short	(.L_33 - .L_32)
.L_32:
        /*00bc*/ 	.word	0x00000000
        /*00c0*/ 	.short	0x0002
        /*00c2*/ 	.short	0x0010
        /*00c4*/ 	.byte	0x00, 0xf4, 0x21, 0x00


	//----- nvinfo : EIATTR_KPARAM_INFO
	.align		4
.L_33:
        /*00c8*/ 	.byte	0x04, 0x17
        /*00ca*/ 	.short	(.L_35 - .L_34)
.L_34:
        /*00cc*/ 	.word	0x00000000
        /*00d0*/ 	.short	0x0001
        /*00d2*/ 	.short	0x0008
        /*00d4*/ 	.byte	0x00, 0xf4, 0x21, 0x00


	//----- nvinfo : EIATTR_KPARAM_INFO
	.align		4
.L_35:
        /*00d8*/ 	.byte	0x04, 0x17
        /*00da*/ 	.short	(.L_37 - .L_36)
.L_36:
        /*00dc*/ 	.word	0x00000000
        /*00e0*/ 	.short	0x0000
        /*00e2*/ 	.short	0x0000
        /*00e4*/ 	.byte	0x00, 0xf4, 0x21, 0x00


	//----- nvinfo : EIATTR_SPARSE_MMA_MASK
	.align		4
.L_37:
        /*00e8*/ 	.byte	0x03, 0x50
        /*00ea*/ 	.short	0x0000


	//----- nvinfo : EIATTR_MAXREG_COUNT
	.align		4
        /*00ec*/ 	.byte	0x03, 0x1b
        /*00ee*/ 	.short	0x00ff


	//----- nvinfo : EIATTR_EXIT_INSTR_OFFSETS
	.align		4
        /*00f0*/ 	.byte	0x04, 0x1c
        /*00f2*/ 	.short	(.L_39 - .L_38)


	//   ....[0]....
.L_38:
        /*00f4*/ 	.word	0x00005ac0


	//   ....[1]....
        /*00f8*/ 	.word	0x00005ae0


	//----- nvinfo : EIATTR_REQNTID
	.align		4
.L_39:
        /*00fc*/ 	.byte	0x04, 0x10
        /*00fe*/ 	.short	(.L_41 - .L_40)
.L_40:
        /*0100*/ 	.word	0x00000080
        /*0104*/ 	.word	0x00000001
        /*0108*/ 	.word	0x00000001


	//----- nvinfo : EIATTR_CBANK_PARAM_SIZE
	.align		4
.L_41:
        /*010c*/ 	.byte	0x03, 0x19
        /*010e*/ 	.short	0x006c


	//----- nvinfo : EIATTR_PARAM_CBANK
	.align		4
        /*0110*/ 	.byte	0x04, 0x0a
        /*0112*/ 	.short	(.L_43 - .L_42)
	.align		4
.L_42:
        /*0114*/ 	.word	index@(.nv.constant0.triton_poi_fused_cat_19)
        /*0118*/ 	.short	0x0210
        /*011a*/ 	.short	0x006c


	//----- nvinfo : EIATTR_SW_WAR
	.align		4
.L_43:
        /*011c*/ 	.byte	0x04, 0x36
        /*011e*/ 	.short	(.L_45 - .L_44)
.L_44:
        /*0120*/ 	.word	0x00000008
.L_45:


//--------------------- .nv.callgraph             --------------------------
	.section	.nv.callgraph,"",@"SHT_CUDA_CALLGRAPH"
	.align	4
	.sectionentsize	8
	.align		4
        /*0000*/ 	.word	0x00000000
	.align		4
        /*0004*/ 	.word	0xffffffff
	.align		4
        /*0008*/ 	.word	0x00000000
	.align		4
        /*000c*/ 	.word	0xfffffffe
	.align		4
        /*0010*/ 	.word	0x00000000
	.align		4
        /*0014*/ 	.word	0xfffffffd
	.align		4
        /*0018*/ 	.word	0x00000000
	.align		4
        /*001c*/ 	.word	0xfffffffc


//--------------------- .text.triton_poi_fused_cat_19 --------------------------
	.section	.text.triton_poi_fused_cat_19,"ax",@progbits
	.align	128
        .global         triton_poi_fused_cat_19
        .type           triton_poi_fused_cat_19,@function
        .size           triton_poi_fused_cat_19,(.L_x_1 - triton_poi_fused_cat_19)
        .other          triton_poi_fused_cat_19,@"STO_CUDA_ENTRY STV_DEFAULT"
triton_poi_fused_cat_19:
.text.triton_poi_fused_cat_19:
[----:B------:R-:W0:Y:S01]  /*0000*/  LDC R1, c[0x0][0x28] ;  /* 0x00000a00ff017b82 */ /* 0x000e220000000800 */
[----:B------:R-:W1:Y:S01]  /*0010*/  S2R R0, SR_TID.X ;  /* 0x0000000000007919 */ /* 0x000e620000002100 */
[----:B------:R-:W-:Y:S01]  /*0020*/  CS2R R52, SRZ ;  /* 0x0000000000347805 */ /* 0x000fe2000001ff00 */
[----:B------:R-:W-:Y:S01]  /*0030*/  ULDC.64 UR4, c[0x0][0x208] ;  /* 0x0000820000047ab9 */ /* 0x000fe20000000a00 */
[----:B------:R-:W-:Y:S01]  /*0040*/  IMAD.MOV.U32 R39, RZ, RZ, RZ ;  /* 0x000000ffff277224 */ /* 0x000fe200078e00ff */
[----:B------:R-:W2:Y:S01]  /*0050*/  S2R R11, SR_CTAID.X ;  /* 0x00000000000b7919 */ /* 0x000ea20000002500 */
[----:B------:R-:W-:Y:S01]  /*0060*/  CS2R R48, SRZ ;  /* 0x0000000000307805 */ /* 0x000fe2000001ff00 */
[----:B------:R-:W-:Y:S02]  /*0070*/  IMAD.MOV.U32 R55, RZ, RZ, RZ ;  /* 0x000000ffff377224 */ /* 0x000fe400078e00ff */
[----:B------:R-:W-:Y:S02]  /*0080*/  IMAD.MOV.U32 R44, RZ, RZ, RZ ;  /* 0x000000ffff2c7224 */ /* 0x000fe400078e00ff */
[----:B------:R-:W-:-:S02]  /*0090*/  IMAD.MOV.U32 R60, RZ, RZ, RZ ;  /* 0x000000ffff3c7224 */ /* 0x000fc400078e00ff */
[----:B------:R-:W-:Y:S02]  /*00a0*/  IMAD.MOV.U32 R58, RZ, RZ, RZ ;  /* 0x000000ffff3a7224 */ /* 0x000fe400078e00ff */
[----:B------:R-:W-:Y:S02]  /*00b0*/  IMAD.MOV.U32 R42, RZ, RZ, RZ ;  /* 0x000000ffff2a7224 */ /* 0x000fe400078e00ff */
[----:B------:R-:W-:Y:S01]  /*00c0*/  IMAD.MOV.U32 R57, RZ, RZ, RZ ;  /* 0x000000ffff397224 */ /* 0x000fe200078e00ff */
[----:B------:R-:W-:Y:S02]  /*00d0*/  CS2R R84, SRZ ;  /* 0x0000000000547805 */ /* 0x000fe4000001ff00 */
[----:B------:R-:W-:Y:S02]  /*00e0*/  CS2R R82, SRZ ;  /* 0x0000000000527805 */ /* 0x000fe4000001ff00 */
[----:B------:R-:W-:Y:S01]  /*00f0*/  CS2R R80, SRZ ;  /* 0x0000000000507805 */ /* 0x000fe2000001ff00 */
[----:B------:R-:W-:Y:S01]  /*0100*/  IMAD.MOV.U32 R86, RZ, RZ, RZ ;  /* 0x000000ffff567224 */ /* 0x000fe200078e00ff */
[----:B------:R-:W3:Y:S01]  /*0110*/  LDC.64 R74, c[0x0][0x240] ;  /* 0x00009000ff4a7b82 */ /* 0x000ee20000000a00 */
[----:B------:R-:W-:-:S02]  /*0120*/  IMAD.MOV.U32 R46, RZ, RZ, RZ ;  /* 0x000000ffff2e7224 */ /* 0x000fc400078e00ff */
[----:B------:R-:W-:Y:S02]  /*0130*/  IMAD.MOV.U32 R72, RZ, RZ, RZ ;  /* 0x000000ffff487224 */ /* 0x000fe400078e00ff */
[----:B0-----:R-:W-:-:S03]  /*0140*/  VIADD R1, R1, 0xfffffff8 ;  /* 0xfffffff801017836 */ /* 0x001fc60000000000 */
[----:B------:R-:W0:Y:S01]  /*0150*/  LDC.64 R76, c[0x0][0x248] ;  /* 0x00009200ff4c7b82 */ /* 0x000e220000000a00 */
[----:B-1----:R-:W-:-:S05]  /*0160*/  IMAD.SHL.U32 R0, R0, 0x4, RZ ;  /* 0x0000000400007824 */ /* 0x002fca00078e00ff */
[----:B------:R-:W-:-:S05]  /*0170*/  LOP3.LUT R0, R0, 0x1fc, RZ, 0xc0, !PT ;  /* 0x000001fc00007812 */ /* 0x000fca00078ec0ff */
[----:B--2---:R-:W-:-:S04]  /*0180*/  IMAD R11, R11, 0x400, R0 ;  /* 0x000004000b0b7824 */ /* 0x004fc800078e0200 */
[----:B------:R-:W-:-:S04]  /*0190*/  IMAD.HI R68, R11, 0x2b30bc9f, RZ ;  /* 0x2b30bc9f0b447827 */ /* 0x000fc800078e02ff */
[C---:B------:R-:W-:Y:S01]  /*01a0*/  VIADD R51, R11.reuse, 0x1 ;  /* 0x000000010b337836 */ /* 0x040fe20000000000 */
[----:B------:R-:W-:Y:S01]  /*01b0*/  SHF.R.U32.HI R3, RZ, 0x1f, R68 ;  /* 0x0000001fff037819 */ /* 0x000fe20000011644 */
[----:B------:R-:W-:Y:S02]  /*01c0*/  VIADD R50, R11, 0x2 ;  /* 0x000000020b327836 */ /* 0x000fe40000000000 */
[----:B------:R-:W-:Y:S01]  /*01d0*/  IMAD.HI R0, R51, 0x2b30bc9f, RZ ;  /* 0x2b30bc9f33007827 */ /* 0x000fe200078e02ff */
[----:B------:R-:W-:-:S03]  /*01e0*/  LEA.HI.SX32 R68, R68, R3, 0x12 ;  /* 0x0000000344447211 */ /* 0x000fc600078f92ff */
[----:B------:R-:W-:Y:S01]  /*01f0*/  IMAD.HI R2, R50, 0x2b30bc9f, RZ ;  /* 0x2b30bc9f32027827 */ /* 0x000fe200078e02ff */
[----:B------:R-:W-:-:S03]  /*0200*/  SHF.R.U32.HI R3, RZ, 0x1f, R0 ;  /* 0x0000001fff037819 */ /* 0x000fc60000011600 */
[----:B------:R-:W-:Y:S01]  /*0210*/  IMAD R18, R68, -0x17b58, R11 ;  /* 0xfffe84a844127824 */ /* 0x000fe200078e020b */
[----:B------:R-:W-:Y:S01]  /*0220*/  LEA.HI.SX32 R26, R0, R3, 0x12 ;  /* 0x00000003001a7211 */ /* 0x000fe200078f92ff */
[C---:B------:R-:W-:Y:S01]  /*0230*/  VIADD R91, R11.reuse, 0x200 ;  /* 0x000002000b5b7836 */ /* 0x040fe20000000000 */
[----:B------:R-:W-:Y:S01]  /*0240*/  SHF.R.U32.HI R5, RZ, 0x1f, R2 ;  /* 0x0000001fff057819 */ /* 0x000fe20000011602 */
[----:B------:R-:W-:Y:S01]  /*0250*/  VIADD R54, R11, 0x201 ;  /* 0x000002010b367836 */ /* 0x000fe20000000000 */
[----:B------:R-:W-:Y:S01]  /*0260*/  SHF.R.S32.HI R3, RZ, 0x1f, R18 ;  /* 0x0000001fff037819 */ /* 0x000fe20000011412 */
[----:B------:R-:W-:Y:S01]  /*0270*/  IMAD.HI R21, R91, 0x2b30bc9f, RZ ;  /* 0x2b30bc9f5b157827 */ /* 0x000fe200078e02ff */
[----:B------:R-:W-:Y:S02]  /*0280*/  LEA.HI.SX32 R5, R2, R5, 0x12 ;  /* 0x0000000502057211 */ /* 0x000fe400078f92ff */
[----:B------:R-:W-:Y:S01]  /*0290*/  LEA.HI R7, R3, R18, RZ, 0x4 ;  /* 0x0000001203077211 */ /* 0x000fe200078f20ff */
[----:B------:R-:W-:Y:S01]  /*02a0*/  VIADD R47, R11, 0x3 ;  /* 0x000000030b2f7836 */ /* 0x000fe20000000000 */
[----:B------:R-:W-:Y:S01]  /*02b0*/  SHF.R.U32.HI R2, RZ, 0x1f, R21 ;  /* 0x0000001fff027819 */ /* 0x000fe20000011615 */
[----:B------:R-:W-:Y:S01]  /*02c0*/  IMAD.HI R17, R54, 0x2b30bc9f, RZ ;  /* 0x2b30bc9f36117827 */ /* 0x000fe200078e02ff */
[----:B------:R-:W-:-:S02]  /*02d0*/  SHF.R.U32.HI R8, RZ, 0x4, R7 ;  /* 0x00000004ff087819 */ /* 0x000fc40000011607 */
[----:B------:R-:W-:Y:S01]  /*02e0*/  LEA.HI.SX32 R21, R21, R2, 0x12 ;  /* 0x0000000215157211 */ /* 0x000fe200078f92ff */
[----:B------:R-:W-:Y:S01]  /*02f0*/  IMAD.HI R0, R47, 0x2b30bc9f, RZ ;  /* 0x2b30bc9f2f007827 */ /* 0x000fe200078e02ff */
[----:B------:R-:W-:Y:S02]  /*0300*/  PRMT R9, R8, 0x9910, RZ ;  /* 0x0000991008097816 */ /* 0x000fe400000000ff */
[----:B------:R-:W-:Y:S01]  /*0310*/  SHF.R.U32.HI R4, RZ, 0x1f, R17 ;  /* 0x0000001fff047819 */ /* 0x000fe20000011611 */
[----:B------:R-:W-:Y:S01]  /*0320*/  VIADD R56, R11, 0x202 ;  /* 0x000002020b387836 */ /* 0x000fe20000000000 */
[----:B------:R-:W-:Y:S01]  /*0330*/  SHF.R.U32.HI R3, RZ, 0x1f, R0 ;  /* 0x0000001fff037819 */ /* 0x000fe20000011600 */
[----:B------:R-:W-:Y:S01]  /*0340*/  IMAD.MOV.U32 R2, RZ, RZ, R9 ;  /* 0x000000ffff027224 */ /* 0x000fe200078e0009 */
[----:B------:R-:W-:Y:S01]  /*0350*/  LEA.HI.SX32 R17, R17, R4, 0x12 ;  /* 0x0000000411117211 */ /* 0x000fe200078f92ff */
[----:B------:R-:W-:Y:S01]  /*0360*/  IMAD.HI R6, R56, 0x2b30bc9f, RZ ;  /* 0x2b30bc9f38067827 */ /* 0x000fe200078e02ff */
[----:B------:R-:W-:-:S02]  /*0370*/  LEA.HI.SX32 R0, R0, R3, 0x12 ;  /* 0x0000000300007211 */ /* 0x000fc400078f92ff */
[----:B------:R-:W-:Y:S01]  /*0380*/  SHF.R.S32.HI R4, RZ, 0xf, R2 ;  /* 0x0000000fff047819 */ /* 0x000fe20000011402 */
[----:B------:R-:W-:Y:S01]  /*0390*/  IMAD R26, R26, -0x17b58, R51 ;  /* 0xfffe84a81a1a7824 */ /* 0x000fe200078e0233 */
[----:B------:R-:W-:Y:S01]  /*03a0*/  SHF.R.U32.HI R3, RZ, 0x1f, R6 ;  /* 0x0000001fff037819 */ /* 0x000fe20000011606 */
[----:B------:R-:W-:Y:S01]  /*03b0*/  IMAD R2, R5, -0x17b58, R50 ;  /* 0xfffe84a805027824 */ /* 0x000fe200078e0232 */
[----:B------:R-:W-:Y:S01]  /*03c0*/  LOP3.LUT R13, R4, 0xffff, RZ, 0xc0, !PT ;  /* 0x0000ffff040d7812 */ /* 0x000fe200078ec0ff */
[----:B------:R-:W-:Y:S01]  /*03d0*/  IMAD R37, R0, -0x17b58, R47 ;  /* 0xfffe84a800257824 */ /* 0x000fe200078e022f */
[----:B------:R-:W-:Y:S01]  /*03e0*/  LEA.HI.SX32 R3, R6, R3, 0x12 ;  /* 0x0000000306037211 */ /* 0x000fe200078f92ff */
[----:B------:R-:W-:Y:S01]  /*03f0*/  VIADD R59, R11, 0x203 ;  /* 0x000002030b3b7836 */ /* 0x000fe20000000000 */
[----:B------:R-:W-:Y:S02]  /*0400*/  LEA.HI R6, R13, R8, RZ, 0x1c ;  /* 0x000000080d067211 */ /* 0x000fe400078fe0ff */
[----:B------:R-:W-:-:S02]  /*0410*/  SHF.R.S32.HI R5, RZ, 0x1f, R26 ;  /* 0x0000001fff057819 */ /* 0x000fc4000001141a */
[----:B------:R-:W-:Y:S02]  /*0420*/  LOP3.LUT R12, R6, 0xf000, RZ, 0xc0, !PT ;  /* 0x0000f000060c7812 */ /* 0x000fe400078ec0ff */
[----:B------:R-:W-:Y:S02]  /*0430*/  SHF.R.S32.HI R9, RZ, 0x1f, R2 ;  /* 0x0000001fff097819 */ /* 0x000fe40000011402 */
[----:B------:R-:W-:Y:S01]  /*0440*/  SHF.R.S32.HI R0, RZ, 0x1f, R37 ;  /* 0x0000001fff007819 */ /* 0x000fe20000011425 */
[----:B------:R-:W-:Y:S01]  /*0450*/  IMAD.MOV R12, RZ, RZ, -R12 ;  /* 0x000000ffff0c7224 */ /* 0x000fe200078e0a0c */
[----:B------:R-:W-:Y:S02]  /*0460*/  LEA.HI R5, R5, R26, RZ, 0x4 ;  /* 0x0000001a05057211 */ /* 0x000fe400078f20ff */
[----:B------:R-:W-:Y:S02]  /*0470*/  LEA.HI R4, R9, R2, RZ, 0x4 ;  /* 0x0000000209047211 */ /* 0x000fe400078f20ff */
[----:B------:R-:W-:-:S02]  /*0480*/  LEA.HI R10, R0, R37, RZ, 0x4 ;  /* 0x00000025000a7211 */ /* 0x000fc400078f20ff */
[----:B------:R-:W-:Y:S02]  /*0490*/  SHF.R.U32.HI R0, RZ, 0x4, R5 ;  /* 0x00000004ff007819 */ /* 0x000fe40000011605 */
[----:B------:R-:W-:Y:S02]  /*04a0*/  SHF.R.U32.HI R6, RZ, 0x4, R4 ;  /* 0x00000004ff067819 */ /* 0x000fe40000011604 */
[----:B------:R-:W-:Y:S02]  /*04b0*/  PRMT R13, R12, 0x7710, RZ ;  /* 0x000077100c0d7816 */ /* 0x000fe400000000ff */
[----:B------:R-:W-:Y:S02]  /*04c0*/  PRMT R14, R0, 0x9910, RZ ;  /* 0x00009910000e7816 */ /* 0x000fe400000000ff */
[----:B------:R-:W-:Y:S01]  /*04d0*/  SHF.R.U32.HI R9, RZ, 0x4, R10 ;  /* 0x00000004ff097819 */ /* 0x000fe2000001160a */
[----:B------:R-:W-:Y:S01]  /*04e0*/  IMAD.IADD R12, R8, 0x1, R13 ;  /* 0x00000001080c7824 */ /* 0x000fe200078e020d */
[----:B------:R-:W-:Y:S01]  /*04f0*/  PRMT R15, R6, 0x9910, RZ ;  /* 0x00009910060f7816 */ /* 0x000fe200000000ff */
[----:B------:R-:W-:Y:S01]  /*0500*/  IMAD.U32 R8, R68, 0x10000, RZ ;  /* 0x0001000044087824 */ /* 0x000fe200078e00ff */
[----:B------:R-:W-:-:S02]  /*0510*/  SHF.R.S32.HI R13, RZ, 0xf, R14 ;  /* 0x0000000fff0d7819 */ /* 0x000fc4000001140e */
[----:B------:R-:W-:Y:S02]  /*0520*/  PRMT R16, R9, 0x9910, RZ ;  /* 0x0000991009107816 */ /* 0x000fe400000000ff */
[----:B------:R-:W-:Y:S02]  /*0530*/  SHF.R.S32.HI R14, RZ, 0xf, R15 ;  /* 0x0000000fff0e7819 */ /* 0x000fe4000001140f */
[----:B------:R-:W-:Y:S02]  /*0540*/  SHF.R.S32.HI R15, RZ, 0xf, R16 ;  /* 0x0000000fff0f7819 */ /* 0x000fe40000011410 */
[----:B------:R-:W-:Y:S02]  /*0550*/  LOP3.LUT R19, R14, 0xffff, RZ, 0xc0, !PT ;  /* 0x0000ffff0e137812 */ /* 0x000fe400078ec0ff */
[----:B------:R-:W-:Y:S02]  /*0560*/  LOP3.LUT R16, R15, 0xffff, RZ, 0xc0, !PT ;  /* 0x0000ffff0f107812 */ /* 0x000fe400078ec0ff */
[----:B------:R-:W-:-:S02]  /*0570*/  LEA.HI R14, R19, R6, RZ, 0x1c ;  /* 0x00000006130e7211 */ /* 0x000fc400078fe0ff */
[----:B------:R-:W-:Y:S02]  /*0580*/  LOP3.LUT R13, R13, 0xffff, RZ, 0xc0, !PT ;  /* 0x0000ffff0d0d7812 */ /* 0x000fe400078ec0ff */
[----:B------:R-:W-:Y:S02]  /*0590*/  LEA.HI R15, R16, R9, RZ, 0x1c ;  /* 0x00000009100f7211 */ /* 0x000fe400078fe0ff */
[----:B------:R-:W-:Y:S02]  /*05a0*/  LOP3.LUT R14, R14, 0xf000, RZ, 0xc0, !PT ;  /* 0x0000f0000e0e7812 */ /* 0x000fe400078ec0ff */
[----:B------:R-:W-:Y:S02]  /*05b0*/  LOP3.LUT R7, R7, 0xfffffff0, RZ, 0xc0, !PT ;  /* 0xfffffff007077812 */ /* 0x000fe400078ec0ff */
[----:B------:R-:W-:Y:S01]  /*05c0*/  LEA.HI R13, R13, R0, RZ, 0x1c ;  /* 0x000000000d0d7211 */ /* 0x000fe200078fe0ff */
[----:B------:R-:W-:Y:S01]  /*05d0*/  IMAD.MOV R14, RZ, RZ, -R14 ;  /* 0x000000ffff0e7224 */ /* 0x000fe200078e0a0e */
[----:B------:R-:W-:Y:S01]  /*05e0*/  LOP3.LUT R15, R15, 0xf000, RZ, 0xc0, !PT ;  /* 0x0000f0000f0f7812 */ /* 0x000fe200078ec0ff */
[----:B------:R-:W-:Y:S01]  /*05f0*/  IMAD.IADD R29, R18, 0x1, -R7 ;  /* 0x00000001121d7824 */ /* 0x000fe200078e0a07 */
[----:B------:R-:W-:-:S02]  /*0600*/  LOP3.LUT R13, R13, 0xf000, RZ, 0xc0, !PT ;  /* 0x0000f0000d0d7812 */ /* 0x000fc400078ec0ff */
[----:B------:R-:W-:Y:S01]  /*0610*/  PRMT R12, R12, 0x9910, RZ ;  /* 0x000099100c0c7816 */ /* 0x000fe200000000ff */
[----:B------:R-:W-:Y:S01]  /*0620*/  IMAD.MOV R16, RZ, RZ, -R15 ;  /* 0x000000ffff107224 */ /* 0x000fe200078e0a0f */
[----:B------:R-:W-:Y:S01]  /*0630*/  PRMT R15, R14, 0x7710, RZ ;  /* 0x000077100e0f7816 */ /* 0x000fe200000000ff */
[----:B------:R-:W-:Y:S01]  /*0640*/  IMAD R7, R29, 0x1000, R8 ;  /* 0x000010001d077824 */ /* 0x000fe200078e0208 */
[----:B------:R-:W-:Y:S01]  /*0650*/  LOP3.LUT R10, R10, 0xfffffff0, RZ, 0xc0, !PT ;  /* 0xfffffff00a0a7812 */ /* 0x000fe200078ec0ff */
[----:B------:R-:W-:Y:S01]  /*0660*/  IMAD.MOV R13, RZ, RZ, -R13 ;  /* 0x000000ffff0d7224 */ /* 0x000fe200078e0a0d */
[----:B------:R-:W-:Y:S01]  /*0670*/  PRMT R16, R16, 0x7710, RZ ;  /* 0x0000771010107816 */ /* 0x000fe200000000ff */
[----:B------:R-:W-:Y:S01]  /*0680*/  IMAD.IADD R14, R6, 0x1, R15 ;  /* 0x00000001060e7824 */ /* 0x000fe200078e020f */
[----:B------:R-:W-:Y:S01]  /*0690*/  ISETP.GE.AND P0, PT, R18, 0x10000, PT ;  /* 0x000100001200780c */ /* 0x000fe20003f06270 */
[----:B------:R-:W-:Y:S01]  /*06a0*/  IMAD.IADD R23, R7, 0x1, R12 ;  /* 0x0000000107177824 */ /* 0x000fe200078e020c */
[----:B------:R-:W-:Y:S01]  /*06b0*/  PRMT R13, R13, 0x7710, RZ ;  /* 0x000077100d0d7816 */ /* 0x000fe200000000ff */
[----:B------:R-:W1:Y:S01]  /*06c0*/  LDC.64 R6, c[0x0][0x210] ;  /* 0x00008400ff067b82 */ /* 0x000e620000000a00 */
[----:B------:R-:W-:Y:S01]  /*06d0*/  IMAD.IADD R15, R9, 0x1, R16 ;  /* 0x00000001090f7824 */ /* 0x000fe200078e0210 */
[----:B------:R-:W-:Y:S01]  /*06e0*/  LOP3.LUT R9, R5, 0xfffffff0, RZ, 0xc0, !PT ;  /* 0xfffffff005097812 */ /* 0x000fe200078ec0ff */
[----:B------:R-:W-:Y:S01]  /*06f0*/  IMAD.IADD R27, R37, 0x1, -R10 ;  /* 0x00000001251b7824 */ /* 0x000fe200078e0a0a */
[----:B------:R-:W-:Y:S01]  /*0700*/  PRMT R14, R14, 0x9910, RZ ;  /* 0x000099100e0e7816 */ /* 0x000fe200000000ff */
[----:B------:R-:W-:Y:S01]  /*0710*/  IMAD.IADD R0, R0, 0x1, R13 ;  /* 0x0000000100007824 */ /* 0x000fe200078e020d */
[----:B------:R-:W-:Y:S01]  /*0720*/  LOP3.LUT R13, R4, 0xfffffff0, RZ, 0xc0, !PT ;  /* 0xfffffff0040d7812 */ /* 0x000fe200078ec0ff */
[----:B------:R-:W-:Y:S01]  /*0730*/  IMAD.IADD R33, R26, 0x1, -R9 ;  /* 0x000000011a217824 */ /* 0x000fe200078e0a09 */
[----:B------:R-:W2:Y:S01]  /*0740*/  LDC.64 R4, c[0x0][0x218] ;  /* 0x00008600ff047b82 */ /* 0x000ea20000000a00 */
[----:B------:R-:W-:Y:S01]  /*0750*/  IMAD.MOV.U32 R10, RZ, RZ, R14 ;  /* 0x000000ffff0a7224 */ /* 0x000fe200078e000e */
[----:B------:R-:W-:Y:S01]  /*0760*/  PRMT R0, R0, 0x9910, RZ ;  /* 0x0000991000007816 */ /* 0x000fe200000000ff */
[----:B------:R-:W-:Y:S01]  /*0770*/  IMAD.IADD R19, R2, 0x1, -R13 ;  /* 0x0000000102137824 */ /* 0x000fe200078e0a0d */
[----:B------:R-:W-:Y:S01]  /*0780*/  ISETP.LT.AND P0, PT, R11, 0x5ed60, !P0 ;  /* 0x0005ed600b00780c */ /* 0x000fe20004701270 */
[----:B------:R-:W-:Y:S01]  /*0790*/  IMAD R17, R17, -0x17b58, R54 ;  /* 0xfffe84a811117824 */ /* 0x000fe200078e0236 */
[----:B------:R-:W-:Y:S01]  /*07a0*/  PRMT R12, R15, 0x9910, RZ ;  /* 0x000099100f0c7816 */ /* 0x000fe200000000ff */
[----:B------:R-:W-:-:S02]  /*07b0*/  IMAD R9, R33, 0x1000, R0 ;  /* 0x0000100021097824 */ /* 0x000fc400078e0200 */
[----:B------:R-:W-:Y:S02]  /*07c0*/  IMAD R13, R19, 0x1000, R10 ;  /* 0x00001000130d7824 */ /* 0x000fe400078e020a */
[C---:B------:R-:W-:Y:S02]  /*07d0*/  IMAD.IADD R15, R8.reuse, 0x1, R9 ;  /* 0x00000001080f7824 */ /* 0x040fe400078e0209 */
[----:B------:R-:W-:Y:S02]  /*07e0*/  IMAD.IADD R25, R8, 0x1, R13 ;  /* 0x0000000108197824 */ /* 0x000fe400078e020d */
[----:B------:R-:W-:-:S04]  /*07f0*/  IMAD.HI R0, R59, 0x2b30bc9f, RZ ;  /* 0x2b30bc9f3b007827 */ /* 0x000fc800078e02ff */
[----:B-1----:R-:W-:Y:S01]  /*0800*/  IMAD.WIDE R14, R15, 0x4, R6 ;  /* 0x000000040f0e7825 */ /* 0x002fe200078e0206 */
[----:B------:R-:W-:-:S03]  /*0810*/  SHF.R.U32.HI R9, RZ, 0x1f, R0 ;  /* 0x0000001fff097819 */ /* 0x000fc60000011600 */
[----:B------:R-:W-:Y:S01]  /*0820*/  IMAD R31, R27, 0x1000, R12 ;  /* 0x000010001b1f7824 */ /* 0x000fe200078e020c */
[----:B------:R1:W4:Y:S01]  /*0830*/  @P0 LDG.E.EL R53, desc[UR4][R14.64] ;  /* 0x000000040e350981 */ /* 0x000322000c2e1900 */
[----:B------:R-:W-:Y:S01]  /*0840*/  IMAD.WIDE R12, R23, 0x4, R6 ;  /* 0x00000004170c7825 */ /* 0x000fe200078e0206 */
[----:B------:R-:W-:-:S03]  /*0850*/  LEA.HI.SX32 R10, R0, R9, 0x12 ;  /* 0x00000009000a7211 */ /* 0x000fc600078f92ff */
[----:B------:R-:W-:Y:S02]  /*0860*/  IMAD.MOV.U32 R16, RZ, RZ, RZ ;  /* 0x000000ffff107224 */ /* 0x000fe400078e00ff */
[----:B------:R-:W-:Y:S01]  /*0870*/  IMAD.WIDE R22, R25, 0x4, R6 ;  /* 0x0000000419167825 */ /* 0x000fe200078e0206 */
[----:B-1----:R-:W-:-:S03]  /*0880*/  SHF.R.S32.HI R14, RZ, 0x1f, R17 ;  /* 0x0000001fff0e7819 */ /* 0x002fc60000011411 */
[----:B------:R-:W-:Y:S01]  /*0890*/  IMAD.IADD R31, R8, 0x1, R31 ;  /* 0x00000001081f7824 */ /* 0x000fe200078e021f */
[----:B------:R1:W5:Y:S01]  /*08a0*/  @P0 LDG.E.EL R39, desc[UR4][R22.64] ;  /* 0x0000000416270981 */ /* 0x000362000c2e1900 */
[----:B------:R-:W-:Y:S02]  /*08b0*/  IMAD.MOV.U32 R0, RZ, RZ, RZ ;  /* 0x000000ffff007224 */ /* 0x000fe400078e00ff */
[----:B------:R-:W-:Y:S01]  /*08c0*/  IMAD.WIDE R24, R31, 0x4, R6 ;  /* 0x000000041f187825 */ /* 0x000fe200078e0206 */
[----:B------:R0:W3:Y:S01]  /*08d0*/  @P0 LDG.E.EL R16, desc[UR4][R12.64] ;  /* 0x000000040c100981 */ /* 0x0000e2000c2e1900 */
[----:B------:R-:W-:Y:S02]  /*08e0*/  CS2R R30, SRZ ;  /* 0x00000000001e7805 */ /* 0x000fe4000001ff00 */
[----:B--2---:R-:W-:Y:S01]  /*08f0*/  IMAD.WIDE R28, R29, 0x4, R4 ;  /* 0x000000041d1c7825 */ /* 0x004fe200078e0204 */
[----:B------:R2:W3:Y:S01]  /*0900*/  @P0 LDG.E.EL R49, desc[UR4][R24.64] ;  /* 0x0000000418310981 */ /* 0x0004e2000c2e1900 */
[----:B-1----:R-:W-:-:S02]  /*0910*/  LEA.HI R22, R14, R17, RZ, 0x4 ;  /* 0x000000110e167211 */ /* 0x002fc400078f20ff */
[--C-:B------:R-:W-:Y:S01]  /*0920*/  IMAD.WIDE R32, R33, 0x4, R4.reuse ;  /* 0x0000000421207825 */ /* 0x100fe200078e0204 */
[----:B------:R-:W3:Y:S03]  /*0930*/  @P0 LDG.E.EL R55, desc[UR4][R28.64] ;  /* 0x000000041c370981 */ /* 0x000ee6000c2e1900 */
[--C-:B0-----:R-:W-:Y:S01]  /*0940*/  IMAD.WIDE R12, R19, 0x4, R4.reuse ;  /* 0x00000004130c7825 */ /* 0x101fe200078e0204 */
[----:B------:R-:W3:Y:S03]  /*0950*/  @P0 LDG.E.EL R0, desc[UR4][R32.64] ;  /* 0x0000000420000981 */ /* 0x000ee6000c2e1900 */
[----:B------:R-:W-:Y:S01]  /*0960*/  IMAD.WIDE R14, R27, 0x4, R4 ;  /* 0x000000041b0e7825 */ /* 0x000fe200078e0204 */
[----:B------:R0:W3:Y:S04]  /*0970*/  @P0 LDG.E.EL R30, desc[UR4][R12.64] ;  /* 0x000000040c1e0981 */ /* 0x0000e8000c2e1900 */
[----:B------:R1:W3:Y:S01]  /*0980*/  @P0 LDG.E.EL R31, desc[UR4][R14.64] ;  /* 0x000000040e1f0981 */ /* 0x0002e2000c2e1900 */
[----:B------:R-:W-:-:S05]  /*0990*/  IMAD R8, R21, -0x17b58, R91 ;  /* 0xfffe84a815087824 */ /* 0x000fca00078e025b */
[----:B------:R-:W-:Y:S01]  /*09a0*/  SHF.R.S32.HI R9, RZ, 0x1f, R8 ;  /* 0x0000001fff097819 */ /* 0x000fe20000011408 */
[----:B------:R-:W-:-:S03]  /*09b0*/  IMAD R20, R3, -0x17b58, R56 ;  /* 0xfffe84a803147824 */ /* 0x000fc600078e0238 */
[----:B------:R-:W-:Y:S02]  /*09c0*/  LEA.HI R9, R9, R8, RZ, 0x4 ;  /* 0x0000000809097211 */ /* 0x000fe400078f20ff */
[----:B------:R-:W-:Y:S02]  /*09d0*/  SHF.R.U32.HI R23, RZ, 0x4, R22 ;  /* 0x00000004ff177819 */ /* 0x000fe40000011616 */
[----:B------:R-:W-:Y:S01]  /*09e0*/  SHF.R.U32.HI R3, RZ, 0x4, R9 ;  /* 0x00000004ff037819 */ /* 0x000fe20000011609 */
[----:B------:R-:W-:Y:S01]  /*09f0*/  IMAD R19, R10, -0x17b58, R59 ;  /* 0xfffe84a80a137824 */ /* 0x000fe200078e023b */
[----:B--2---:R-:W-:Y:S02]  /*0a00*/  PRMT R25, R23, 0x9910, RZ ;  /* 0x0000991017197816 */ /* 0x004fe400000000ff */
[----:B------:R-:W-:Y:S02]  /*0a10*/  PRMT R24, R3, 0x9910, RZ ;  /* 0x0000991003187816 */ /* 0x000fe400000000ff */
[----:B0-----:R-:W-:-:S02]  /*0a20*/  SHF.R.S32.HI R13, RZ, 0x1f, R20 ;  /* 0x0000001fff0d7819 */ /* 0x001fc40000011414 */
[----:B------:R-:W-:Y:S02]  /*0a30*/  SHF.R.S32.HI R24, RZ, 0xf, R24 ;  /* 0x0000000fff187819 */ /* 0x000fe40000011418 */
[----:B------:R-:W-:Y:S02]  /*0a40*/  SHF.R.S32.HI R10, RZ, 0x1f, R19 ;  /* 0x0000001fff0a7819 */ /* 0x000fe40000011413 */
[----:B------:R-:W-:Y:S02]  /*0a50*/  LEA.HI R13, R13, R20, RZ, 0x4 ;  /* 0x000000140d0d7211 */ /* 0x000fe400078f20ff */
[----:B------:R-:W-:Y:S02]  /*0a60*/  SHF.R.S32.HI R25, RZ, 0xf, R25 ;  /* 0x0000000fff197819 */ /* 0x000fe40000011419 */
[----:B------:R-:W-:Y:S02]  /*0a70*/  LOP3.LUT R24, R24, 0xffff, RZ, 0xc0, !PT ;  /* 0x0000ffff18187812 */ /* 0x000fe400078ec0ff */
[----:B------:R-:W-:-:S02]  /*0a80*/  LEA.HI R12, R10, R19, RZ, 0x4 ;  /* 0x000000130a0c7211 */ /* 0x000fc400078f20ff */
[----:B------:R-:W-:Y:S02]  /*0a90*/  SHF.R.U32.HI R10, RZ, 0x4, R13 ;  /* 0x00000004ff0a7819 */ /* 0x000fe4000001160d */
[----:B------:R-:W-:Y:S02]  /*0aa0*/  LOP3.LUT R28, R25, 0xffff, RZ, 0xc0, !PT ;  /* 0x0000ffff191c7812 */ /* 0x000fe400078ec0ff */
[----:B-1----:R-:W-:Y:S02]  /*0ab0*/  LEA.HI R15, R24, R3, RZ, 0x1c ;  /* 0x00000003180f7211 */ /* 0x002fe400078fe0ff */
[----:B------:R-:W-:Y:S02]  /*0ac0*/  SHF.R.U32.HI R14, RZ, 0x4, R12 ;  /* 0x00000004ff0e7819 */ /* 0x000fe4000001160c */
[----:B------:R-:W-:Y:S02]  /*0ad0*/  PRMT R25, R10, 0x9910, RZ ;  /* 0x000099100a197816 */ /* 0x000fe400000000ff */
[----:B------:R-:W-:-:S02]  /*0ae0*/  LEA.HI R24, R28, R23, RZ, 0x1c ;  /* 0x000000171c187211 */ /* 0x000fc400078fe0ff */
[----:B------:R-:W-:Y:S02]  /*0af0*/  LOP3.LUT R15, R15, 0xf000, RZ, 0xc0, !PT ;  /* 0x0000f0000f0f7812 */ /* 0x000fe400078ec0ff */
[----:B------:R-:W-:Y:S02]  /*0b00*/  PRMT R27, R14, 0x9910, RZ ;  /* 0x000099100e1b7816 */ /* 0x000fe400000000ff */
[----:B------:R-:W-:Y:S02]  /*0b10*/  LOP3.LUT R24, R24, 0xf000, RZ, 0xc0, !PT ;  /* 0x0000f00018187812 */ /* 0x000fe400078ec0ff */
[----:B------:R-:W-:Y:S01]  /*0b20*/  SHF.R.S32.HI R25, RZ, 0xf, R25 ;  /* 0x0000000fff197819 */ /* 0x000fe20000011419 */
[----:B------:R-:W-:Y:S01]  /*0b30*/  IMAD.MOV R28, RZ, RZ, -R15 ;  /* 0x000000ffff1c7224 */ /* 0x000fe200078e0a0f */
[----:B------:R-:W-:Y:S01]  /*0b40*/  SHF.R.S32.HI R27, RZ, 0xf, R27 ;  /* 0x0000000fff1b7819 */ /* 0x000fe2000001141b */
[----:B------:R-:W-:Y:S01]  /*0b50*/  IMAD.MOV R24, RZ, RZ, -R24 ;  /* 0x000000ffff187224 */ /* 0x000fe200078e0a18 */
[----:B------:R-:W-:-:S02]  /*0b60*/  LOP3.LUT R15, R25, 0xffff, RZ, 0xc0, !PT ;  /* 0x0000ffff190f7812 */ /* 0x000fc400078ec0ff */
[----:B------:R-:W-:Y:S02]  /*0b70*/  LOP3.LUT R27, R27, 0xffff, RZ, 0xc0, !PT ;  /* 0x0000ffff1b1b7812 */ /* 0x000fe400078ec0ff */
[----:B------:R-:W-:Y:S02]  /*0b80*/  LEA.HI R15, R15, R10, RZ, 0x1c ;  /* 0x0000000a0f0f7211 */ /* 0x000fe400078fe0ff */
[----:B------:R-:W-:Y:S02]  /*0b90*/  PRMT R32, R24, 0x7710, RZ ;  /* 0x0000771018207816 */ /* 0x000fe400000000ff */
[----:B------:R-:W-:Y:S02]  /*0ba0*/  LEA.HI R24, R27, R14, RZ, 0x1c ;  /* 0x0000000e1b187211 */ /* 0x000fe400078fe0ff */
[----:B------:R-:W-:Y:S02]  /*0bb0*/  LOP3.LUT R15, R15, 0xf000, RZ, 0xc0, !PT ;  /* 0x0000f0000f0f7812 */ /* 0x000fe400078ec0ff */
[----:B------:R-:W-:-:S03]  /*0bc0*/  LOP3.LUT R25, R24, 0xf000, RZ, 0xc0, !PT ;  /* 0x0000f00018197812 */ /* 0x000fc600078ec0ff */
[----:B------:R-:W-:Y:S01]  /*0bd0*/  IMAD.MOV R15, RZ, RZ, -R15 ;  /* 0x000000ffff0f7224 */ /* 0x000fe200078e0a0f */
[----:B------:R-:W-:Y:S01]  /*0be0*/  PRMT R28, R28, 0x7710, RZ ;  /* 0x000077101c1c7816 */ /* 0x000fe200000000ff */
[----:B------:R-:W-:Y:S01]  /*0bf0*/  IMAD.MOV R25, RZ, RZ, -R25 ;  /* 0x000000ffff197224 */ /* 0x000fe200078e0a19 */
[----:B------:R-:W-:Y:S02]  /*0c00*/  LOP3.LUT R9, R9, 0xfffffff0, RZ, 0xc0, !PT ;  /* 0xfffffff009097812 */ /* 0x000fe400078ec0ff */
[----:B------:R-:W-:Y:S01]  /*0c10*/  PRMT R15, R15, 0x7710, RZ ;  /* 0x000077100f0f7816 */ /* 0x000fe200000000ff */
[----:B------:R-:W-:Y:S01]  /*0c20*/  IMAD.IADD R3, R3, 0x1, R28 ;  /* 0x0000000103037824 */ /* 0x000fe200078e021c */
[----:B------:R-:W-:Y:S01]  /*0c30*/  LOP3.LUT R13, R13, 0xfffffff0, RZ, 0xc0, !PT ;  /* 0xfffffff00d0d7812 */ /* 0x000fe200078ec0ff */
[----:B------:R-:W-:Y:S01]  /*0c40*/  IMAD.U32 R24, R21, 0x10000, RZ ;  /* 0x0001000015187824 */ /* 0x000fe200078e00ff */
[----:B------:R-:W-:Y:S01]  /*0c50*/  PRMT R25, R25, 0x7710, RZ ;  /* 0x0000771019197816 */ /* 0x000fe200000000ff */
[----:B------:R-:W-:Y:S01]  /*0c60*/  IMAD.IADD R9, R8, 0x1, -R9 ;  /* 0x0000000108097824 */ /* 0x000fe200078e0a09 */
[----:B------:R-:W-:Y:S01]  /*0c70*/  LOP3.LUT R22, R22, 0xfffffff0, RZ, 0xc0, !PT ;  /* 0xfffffff016167812 */ /* 0x000fe200078ec0ff */
[----:B------:R-:W-:Y:S01]  /*0c80*/  IMAD.IADD R10, R10, 0x1, R15 ;  /* 0x000000010a0a7824 */ /* 0x000fe200078e020f */
[----:B------:R-:W-:Y:S01]  /*0c90*/  LOP3.LUT R12, R12, 0xfffffff0, RZ, 0xc0, !PT ;  /* 0xfffffff00c0c7812 */ /* 0x000fe200078ec0ff */
[----:B------:R-:W-:Y:S01]  /*0ca0*/  IMAD.IADD R23, R23, 0x1, R32 ;  /* 0x0000000117177824 */ /* 0x000fe200078e0220 */
[----:B------:R-:W-:Y:S01]  /*0cb0*/  PRMT R28, R3, 0x9910, RZ ;  /* 0x00009910031c7816 */ /* 0x000fe200000000ff */
[----:B------:R-:W-:Y:S01]  /*0cc0*/  IMAD.IADD R13, R20, 0x1, -R13 ;  /* 0x00000001140d7824 */ /* 0x000fe200078e0a0d */
[----:B------:R-:W-:Y:S01]  /*0cd0*/  ISETP.GE.AND P1, PT, R8, 0x10000, PT ;  /* 0x000100000800780c */ /* 0x000fe20003f26270 */
[----:B------:R-:W-:-:S02]  /*0ce0*/  IMAD R3, R9, 0x1000, R24 ;  /* 0x0000100009037824 */ /* 0x000fc400078e0218 */
[----:B------:R-:W-:Y:S01]  /*0cf0*/  IMAD.IADD R14, R14, 0x1, R25 ;  /* 0x000000010e0e7824 */ /* 0x000fe200078e0219 */
[----:B------:R-:W-:Y:S01]  /*0d00*/  PRMT R15, R10, 0x9910, RZ ;  /* 0x000099100a0f7816 */ /* 0x000fe200000000ff */
[----:B------:R-:W-:Y:S01]  /*0d10*/  IMAD.IADD R29, R17, 0x1, -R22 ;  /* 0x00000001111d7824 */ /* 0x000fe200078e0a16 */
[----:B------:R-:W-:Y:S01]  /*0d20*/  ISETP.LT.AND P2, PT, R91, 0x5ed60, !P1 ;  /* 0x0005ed605b00780c */ /* 0x000fe20004f41270 */
[----:B------:R-:W-:Y:S01]  /*0d30*/  IMAD.IADD R41, R19, 0x1, -R12 ;  /* 0x0000000113297824 */ /* 0x000fe200078e0a0c */
[----:B------:R-:W-:Y:S01]  /*0d40*/  PRMT R12, R23, 0x9910, RZ ;  /* 0x00009910170c7816 */ /* 0x000fe200000000ff */
[----:B------:R-:W-:Y:S01]  /*0d50*/  IMAD R10, R13, 0x1000, R24 ;  /* 0x000010000d0a7824 */ /* 0x000fe200078e0218 */
[----:B------:R-:W-:Y:S01]  /*0d60*/  PRMT R23, R14, 0x9910, RZ ;  /* 0x000099100e177816 */ /* 0x000fe200000000ff */
[----:B------:R-:W-:Y:S02]  /*0d70*/  IMAD.IADD R27, R3, 0x1, R28 ;  /* 0x00000001031b7824 */ /* 0x000fe400078e021c */
[----:B------:R-:W-:-:S02]  /*0d80*/  IMAD R3, R29, 0x1000, R24 ;  /* 0x000010001d037824 */ /* 0x000fc400078e0218 */
[----:B------:R-:W-:Y:S02]  /*0d90*/  IMAD R24, R41, 0x1000, R24 ;  /* 0x0000100029187824 */ /* 0x000fe400078e0218 */
[----:B------:R-:W-:Y:S02]  /*0da0*/  IMAD.IADD R33, R10, 0x1, R15 ;  /* 0x000000010a217824 */ /* 0x000fe400078e020f */
[----:B------:R-:W-:Y:S02]  /*0db0*/  IMAD.IADD R43, R24, 0x1, R23 ;  /* 0x00000001182b7824 */ /* 0x000fe400078e0217 */
[----:B------:R-:W-:-:S05]  /*0dc0*/  IMAD.WIDE R22, R33, 0x4, R6 ;  /* 0x0000000421167825 */ /* 0x000fca00078e0206 */
[----:B------:R-:W2:Y:S01]  /*0dd0*/  @P2 LDG.E.EL R44, desc[UR4][R22.64] ;  /* 0x00000004162c2981 */ /* 0x000ea2000c2e1900 */
[----:B------:R-:W-:Y:S02]  /*0de0*/  IMAD.IADD R3, R3, 0x1, R12 ;  /* 0x0000000103037824 */ /* 0x000fe400078e020c */
[----:B------:R-:W-:Y:S02]  /*0df0*/  VIADD R10, R18, 0xffff0000 ;  /* 0xffff0000120a7836 */ /* 0x000fe40000000000 */
[----:B------:R-:W-:-:S04]  /*0e00*/  IMAD.WIDE R34, R13, 0x4, R4 ;  /* 0x000000040d227825 */ /* 0x000fc800078e0204 */
[----:B------:R-:W-:Y:S01]  /*0e10*/  VIADD R65, R26, 0xffff0000 ;  /* 0xffff00001a417836 */ /* 0x000fe20000000000 */
[----:B------:R-:W2:Y:S01]  /*0e20*/  @P2 LDG.E.EL R57, desc[UR4][R34.64] ;  /* 0x0000000422392981 */ /* 0x000ea2000c2e1900 */
[----:B------:R-:W-:-:S04]  /*0e30*/  IMAD.WIDE R12, R27, 0x4, R6 ;  /* 0x000000041b0c7825 */ /* 0x000fc800078e0206 */
[----:B------:R-:W-:-:S04]  /*0e40*/  IMAD.WIDE R24, R9, 0x4, R4 ;  /* 0x0000000409187825 */ /* 0x000fc800078e0204 */
[--C-:B------:R-:W-:Y:S01]  /*0e50*/  IMAD.WIDE R28, R29, 0x4, R4.reuse ;  /* 0x000000041d1c7825 */ /* 0x100fe200078e0204 */
[----:B------:R-:W2:Y:S03]  /*0e60*/  @P2 LDG.E.EL R60, desc[UR4][R24.64] ;  /* 0x00000004183c2981 */ /* 0x000ea6000c2e1900 */
[----:B------:R-:W-:Y:S01]  /*0e70*/  IMAD.WIDE R40, R41, 0x4, R4 ;  /* 0x0000000429287825 */ /* 0x000fe200078e0204 */
[----:B------:R-:W2:Y:S03]  /*0e80*/  @P2 LDG.E.EL R58, desc[UR4][R28.64] ;  /* 0x000000041c3a2981 */ /* 0x000ea6000c2e1900 */
[----:B------:R-:W-:Y:S01]  /*0e90*/  IMAD.MOV.U32 R27, RZ, RZ, RZ ;  /* 0x000000ffff1b7224 */ /* 0x000fe200078e00ff */
[----:B------:R-:W2:Y:S01]  /*0ea0*/  @P2 LDG.E.EL R48, desc[UR4][R40.64] ;  /* 0x0000000428302981 */ /* 0x000ea2000c2e1900 */
[----:B------:R-:W-:-:S04]  /*0eb0*/  IMAD.WIDE R14, R3, 0x4, R6 ;  /* 0x00000004030e7825 */ /* 0x000fc800078e0206 */
[----:B------:R-:W-:Y:S01]  /*0ec0*/  IMAD.HI R5, R10, 0x2aaaaaab, RZ ;  /* 0x2aaaaaab0a057827 */ /* 0x000fe200078e02ff */
[----:B------:R0:W2:Y:S03]  /*0ed0*/  @P2 LDG.E.EL R27, desc[UR4][R14.64] ;  /* 0x000000040e1b2981 */ /* 0x0000a6000c2e1900 */
[----:B------:R-:W-:-:S04]  /*0ee0*/  IMAD.HI R3, R65, 0x2aaaaaab, RZ ;  /* 0x2aaaaaab41037827 */ /* 0x000fc800078e02ff */
[----:B------:R-:W-:Y:S02]  /*0ef0*/  VIADD R61, R37, 0xffff0000 ;  /* 0xffff0000253d7836 */ /* 0x000fe40000000000 */
[----:B------:R-:W-:Y:S01]  /*0f00*/  VIADD R63, R2, 0xffff0000 ;  /* 0xffff0000023f7836 */ /* 0x000fe20000000000 */
[----:B------:R-:W-:Y:S01]  /*0f10*/  SHF.R.U32.HI R4, RZ, 0x1f, R5 ;  /* 0x0000001fff047819 */ /* 0x000fe20000011605 */
[----:B------:R-:W-:Y:S01]  /*0f20*/  IMAD.WIDE R6, R43, 0x4, R6 ;  /* 0x000000042b067825 */ /* 0x000fe200078e0206 */
[----:B0-----:R-:W-:-:S03]  /*0f30*/  SHF.R.U32.HI R14, RZ, 0x1f, R3 ;  /* 0x0000001fff0e7819 */ /* 0x001fc60000011603 */
[----:B------:R-:W-:Y:S01]  /*0f40*/  IMAD.HI R24, R61, 0x2aaaaaab, RZ ;  /* 0x2aaaaaab3d187827 */ /* 0x000fe200078e02ff */
[----:B------:R0:W2:Y:S03]  /*0f50*/  @P2 LDG.E.EL R42, desc[UR4][R6.64] ;  /* 0x00000004062a2981 */ /* 0x0000a6000c2e1900 */
[----:B------:R-:W-:Y:S02]  /*0f60*/  VIADD R45, R17, 0xffff0000 ;  /* 0xffff0000112d7836 */ /* 0x000fe40000000000 */
[----:B------:R-:W-:Y:S02]  /*0f70*/  VIADD R9, R8, 0xffff0000 ;  /* 0xffff000008097836 */ /* 0x000fe40000000000 */
[----:B------:R-:W-:Y:S01]  /*0f80*/  IMAD.HI R28, R63, 0x2aaaaaab, RZ ;  /* 0x2aaaaaab3f1c7827 */ /* 0x000fe200078e02ff */
[----:B------:R-:W-:-:S03]  /*0f90*/  LEA.HI.SX32 R5, R5, R4, 0x1e ;  /* 0x0000000405057211 */ /* 0x000fc600078ff2ff */
[----:B------:R-:W-:Y:S01]  /*0fa0*/  IMAD.MOV.U32 R33, RZ, RZ, RZ ;  /* 0x000000ffff217224 */ /* 0x000fe200078e00ff */
[----:B------:R-:W-:Y:S01]  /*0fb0*/  LEA.HI.SX32 R14, R3, R14, 0x1e ;  /* 0x0000000e030e7211 */ /* 0x000fe200078ff2ff */
[----:B------:R-:W-:Y:S01]  /*0fc0*/  IMAD.HI R22, R45, 0x2aaaaaab, RZ ;  /* 0x2aaaaaab2d167827 */ /* 0x000fe200078e02ff */
[----:B0-----:R-:W-:Y:S02]  /*0fd0*/  SHF.R.U32.HI R7, RZ, 0x1f, R24 ;  /* 0x0000001fff077819 */ /* 0x001fe40000011618 */
[----:B------:R-:W-:Y:S01]  /*0fe0*/  SHF.R.U32.HI R3, RZ, 0x1f, R28 ;  /* 0x0000001fff037819 */ /* 0x000fe2000001161c */
[----:B------:R-:W-:Y:S01]  /*0ff0*/  IMAD.HI R4, R9, 0x2aaaaaab, RZ ;  /* 0x2aaaaaab09047827 */ /* 0x000fe200078e02ff */
[----:B------:R0:W2:Y:S03]  /*1000*/  @P2 LDG.E.EL R33, desc[UR4][R12.64] ;  /* 0x000000040c212981 */ /* 0x0000a6000c2e1900 */
[----:B------:R-:W-:Y:S01]  /*1010*/  VIADD R43, R20, 0xffff0000 ;  /* 0xffff0000142b7836 */ /* 0x000fe20000000000 */
[----:B------:R-:W-:-:S02]  /*1020*/  LEA.HI.SX32 R24, R24, R7, 0x1e ;  /* 0x0000000718187211 */ /* 0x000fc400078ff2ff */
[----:B------:R-:W-:Y:S01]  /*1030*/  LEA.HI.SX32 R28, R28, R3, 0x1e ;  /* 0x000000031c1c7211 */ /* 0x000fe200078ff2ff */
[----:B------:R-:W-:Y:S01]  /*1040*/  VIADD R3, R19, 0xffff0000 ;  /* 0xffff000013037836 */ /* 0x000fe20000000000 */
[----:B------:R-:W-:Y:S02]  /*1050*/  SHF.R.U32.HI R7, RZ, 0x1f, R4 ;  /* 0x0000001fff077819 */ /* 0x000fe40000011604 */
[----:B0-----:R-:W-:Y:S01]  /*1060*/  SHF.R.U32.HI R13, RZ, 0x1f, R22 ;  /* 0x0000001fff0d7819 */ /* 0x001fe20000011616 */
[----:B------:R-:W-:Y:S01]  /*1070*/  IMAD.HI R12, R43, 0x2aaaaaab, RZ ;  /* 0x2aaaaaab2b0c7827 */ /* 0x000fe200078e02ff */
[----:B------:R-:W-:Y:S02]  /*1080*/  LEA.HI.SX32 R4, R4, R7, 0x1e ;  /* 0x0000000704047211 */ /* 0x000fe400078ff2ff */
[----:B------:R-:W-:Y:S01]  /*1090*/  LEA.HI.SX32 R22, R22, R13, 0x1e ;  /* 0x0000000d16167211 */ /* 0x000fe200078ff2ff */
[----:B------:R-:W-:Y:S01]  /*10a0*/  IMAD.HI R6, R3, 0x2aaaaaab, RZ ;  /* 0x2aaaaaab03067827 */ /* 0x000fe200078e02ff */
[----:B------:R-:W-:-:S02]  /*10b0*/  PRMT R13, R5, 0x9910, RZ ;  /* 0x00009910050d7816 */ /* 0x000fc400000000ff */
[----:B------:R-:W-:Y:S02]  /*10c0*/  SHF.R.U32.HI R7, RZ, 0x1f, R12 ;  /* 0x0000001fff077819 */ /* 0x000fe4000001160c */
[----:B------:R-:W-:Y:S02]  /*10d0*/  PRMT R15, R14, 0x9910, RZ ;  /* 0x000099100e0f7816 */ /* 0x000fe400000000ff */
[----:B------:R-:W-:Y:S01]  /*10e0*/  PRMT R23, R28, 0x9910, RZ ;  /* 0x000099101c177816 */ /* 0x000fe200000000ff */
[----:B------:R-:W-:Y:S01]  /*10f0*/  IMAD R32, R13, -0x779b, RZ ;  /* 0xffff88650d207824 */ /* 0x000fe200078e02ff */
[----:B------:R-:W-:Y:S01]  /*1100*/  LEA.HI.SX32 R12, R12, R7, 0x1e ;  /* 0x000000070c0c7211 */ /* 0x000fe200078ff2ff */
[----:B------:R-:W-:Y:S01]  /*1110*/  IMAD R13, R15, -0x779b, RZ ;  /* 0xffff88650f0d7824 */ /* 0x000fe200078e02ff */
[----:B------:R-:W-:Y:S01]  /*1120*/  SHF.R.U32.HI R7, RZ, 0x1f, R6 ;  /* 0x0000001fff077819 */ /* 0x000fe20000011606 */
[----:B------:R-:W-:-:S03]  /*1130*/  IMAD R15, R23, -0x779b, RZ ;  /* 0xffff8865170f7824 */ /* 0x000fc600078e02ff */
[----:B------:R-:W-:Y:S02]  /*1140*/  LEA.HI.SX32 R6, R6, R7, 0x1e ;  /* 0x0000000706067211 */ /* 0x000fe400078ff2ff */
[----:B------:R-:W-:Y:S02]  /*1150*/  LEA.HI.SX32 R7, R32, R5, 0x10 ;  /* 0x0000000520077211 */ /* 0x000fe400078f82ff */
[----:B------:R-:W-:Y:S02]  /*1160*/  LEA.HI.SX32 R13, R13, R14, 0x10 ;  /* 0x0000000e0d0d7211 */ /* 0x000fe400078f82ff */
[----:B------:R-:W-:Y:S02]  /*1170*/  LEA.HI.SX32 R15, R15, R28, 0x10 ;  /* 0x0000001c0f0f7211 */ /* 0x000fe400078f82ff */
[----:B------:R-:W-:Y:S02]  /*1180*/  PRMT R29, R24, 0x9910, RZ ;  /* 0x00009910181d7816 */ /* 0x000fe400000000ff */
[----:B------:R-:W-:-:S02]  /*1190*/  LOP3.LUT R23, R7, 0xffff, RZ, 0xc0, !PT ;  /* 0x0000ffff07177812 */ /* 0x000fc400078ec0ff */
[C---:B------:R-:W-:Y:S02]  /*11a0*/  LOP3.LUT R25, R13.reuse, 0xffff, RZ, 0xc0, !PT ;  /* 0x0000ffff0d197812 */ /* 0x040fe400078ec0ff */
[----:B------:R-:W-:Y:S02]  /*11b0*/  PRMT R34, R13, 0x9910, RZ ;  /* 0x000099100d227816 */ /* 0x000fe400000000ff */
[----:B------:R-:W-:Y:S02]  /*11c0*/  LOP3.LUT R13, R15, 0xffff, RZ, 0xc0, !PT ;  /* 0x0000ffff0f0d7812 */ /* 0x000fe400078ec0ff */
[----:B------:R-:W-:Y:S01]  /*11d0*/  PRMT R32, R7, 0x9910, RZ ;  /* 0x0000991007207816 */ /* 0x000fe200000000ff */
[----:B------:R-:W-:Y:S01]  /*11e0*/  IMAD R29, R29, -0x779b, RZ ;  /* 0xffff88651d1d7824 */ /* 0x000fe200078e02ff */
[----:B------:R-:W-:Y:S02]  /*11f0*/  SHF.R.U32.HI R7, RZ, 0xf, R23 ;  /* 0x0000000fff077819 */ /* 0x000fe40000011617 */
[----:B------:R-:W-:-:S02]  /*1200*/  PRMT R36, R15, 0x9910, RZ ;  /* 0x000099100f247816 */ /* 0x000fc400000000ff */
[----:B------:R-:W-:Y:S02]  /*1210*/  SHF.R.U32.HI R15, RZ, 0xf, R25 ;  /* 0x0000000fff0f7819 */ /* 0x000fe40000011619 */
[----:B------:R-:W-:Y:S02]  /*1220*/  SHF.R.U32.HI R13, RZ, 0xf, R13 ;  /* 0x0000000fff0d7819 */ /* 0x000fe4000001160d */
[----:B------:R-:W-:Y:S02]  /*1230*/  PRMT R25, R4, 0x9910, RZ ;  /* 0x0000991004197816 */ /* 0x000fe400000000ff */
[----:B------:R-:W-:Y:S02]  /*1240*/  LEA.HI.SX32 R23, R32, R7, 0x17 ;  /* 0x0000000720177211 */ /* 0x000fe400078fbaff */
[----:B------:R-:W-:Y:S02]  /*1250*/  LEA.HI.SX32 R7, R36, R13, 0x17 ;  /* 0x0000000d24077211 */ /* 0x000fe400078fbaff */
[----:B------:R-:W-:-:S02]  /*1260*/  LEA.HI.SX32 R15, R34, R15, 0x17 ;  /* 0x0000000f220f7211 */ /* 0x000fc400078fbaff */
[----:B------:R-:W-:Y:S01]  /*1270*/  LEA.HI.SX32 R13, R29, R24, 0x10 ;  /* 0x000000181d0d7211 */ /* 0x000fe200078f82ff */
[----:B------:R-:W-:Y:S01]  /*1280*/  IMAD.MOV.U32 R29, RZ, RZ, R25 ;  /* 0x000000ffff1d7224 */ /* 0x000fe200078e0019 */
[----:B------:R-:W-:Y:S02]  /*1290*/  PRMT R34, R22, 0x9910, RZ ;  /* 0x0000991016227816 */ /* 0x000fe400000000ff */
[----:B------:R-:W-:Y:S01]  /*12a0*/  LOP3.LUT R25, R13, 0xffff, RZ, 0xc0, !PT ;  /* 0x0000ffff0d197812 */ /* 0x000fe200078ec0ff */
[----:B------:R-:W-:Y:S01]  /*12b0*/  IMAD R29, R29, -0x779b, RZ ;  /* 0xffff88651d1d7824 */ /* 0x000fe200078e02ff */
[----:B------:R-:W-:Y:S01]  /*12c0*/  PRMT R38, R6, 0x9910, RZ ;  /* 0x0000991006267816 */ /* 0x000fe200000000ff */
[----:B------:R-:W-:Y:S01]  /*12d0*/  IMAD R35, R34, -0x779b, RZ ;  /* 0xffff886522237824 */ /* 0x000fe200078e02ff */
[----:B------:R-:W-:Y:S02]  /*12e0*/  PRMT R36, R12, 0x9910, RZ ;  /* 0x000099100c247816 */ /* 0x000fe400000000ff */
[----:B------:R-:W-:-:S02]  /*12f0*/  PRMT R32, R13, 0x9910, RZ ;  /* 0x000099100d207816 */ /* 0x000fc400000000ff */
[----:B------:R-:W-:Y:S02]  /*1300*/  SHF.R.U32.HI R13, RZ, 0xf, R25 ;  /* 0x0000000fff0d7819 */ /* 0x000fe40000011619 */
[----:B------:R-:W-:Y:S01]  /*1310*/  LEA.HI.SX32 R25, R29, R4, 0x10 ;  /* 0x000000041d197211 */ /* 0x000fe200078f82ff */
[----:B------:R-:W-:Y:S01]  /*1320*/  IMAD.MOV.U32 R34, RZ, RZ, R38 ;  /* 0x000000ffff227224 */ /* 0x000fe200078e0026 */
[----:B------:R-:W-:Y:S01]  /*1330*/  LEA.HI.SX32 R29, R35, R22, 0x10 ;  /* 0x00000016231d7211 */ /* 0x000fe200078f82ff */
[----:B------:R-:W-:Y:S01]  /*1340*/  IMAD R41, R36, -0x779b, RZ ;  /* 0xffff886524297824 */ /* 0x000fe200078e02ff */
[----:B------:R-:W-:Y:S02]  /*1350*/  LEA.HI.SX32 R13, R32, R13, 0x17 ;  /* 0x0000000d200d7211 */ /* 0x000fe400078fbaff */
[C---:B------:R-:W-:Y:S02]  /*1360*/  LOP3.LUT R32, R25.reuse, 0xffff, RZ, 0xc0, !PT ;  /* 0x0000ffff19207812 */ /* 0x040fe400078ec0ff */
[----:B------:R-:W-:Y:S01]  /*1370*/  PRMT R36, R25, 0x9910, RZ ;  /* 0x0000991019247816 */ /* 0x000fe200000000ff */
[----:B------:R-:W-:Y:S01]  /*1380*/  IMAD R35, R34, -0x779b, RZ ;  /* 0xffff886522237824 */ /* 0x000fe200078e02ff */
[----:B------:R-:W-:-:S02]  /*1390*/  PRMT R38, R29, 0x9910, RZ ;  /* 0x000099101d267816 */ /* 0x000fc400000000ff */
[----:B------:R-:W-:Y:S02]  /*13a0*/  LOP3.LUT R34, R29, 0xffff, RZ, 0xc0, !PT ;  /* 0x0000ffff1d227812 */ /* 0x000fe400078ec0ff */
[----:B------:R-:W-:Y:S01]  /*13b0*/  SHF.R.U32.HI R25, RZ, 0xf, R32 ;  /* 0x0000000fff197819 */ /* 0x000fe20000011620 */
[----:B------:R-:W-:Y:S01]  /*13c0*/  IMAD.MOV.U32 R32, RZ, RZ, R36 ;  /* 0x000000ffff207224 */ /* 0x000fe200078e0024 */
[----:B------:R-:W-:Y:S01]  /*13d0*/  SHF.R.U32.HI R29, RZ, 0xf, R34 ;  /* 0x0000000fff1d7819 */ /* 0x000fe20000011622 */
[----:B------:R-:W-:Y:S01]  /*13e0*/  IMAD.MOV.U32 R36, RZ, RZ, R38 ;  /* 0x000000ffff247224 */ /* 0x000fe200078e0026 */
[----:B------:R-:W-:Y:S02]  /*13f0*/  LEA.HI.SX32 R34, R41, R12, 0x10 ;  /* 0x0000000c29227211 */ /* 0x000fe400078f82ff */
[----:B------:R-:W-:Y:S02]  /*1400*/  LEA.HI.SX32 R32, R32, R25, 0x17 ;  /* 0x0000001920207211 */ /* 0x000fe400078fbaff */
[----:B------:R-:W-:-:S02]  /*1410*/  LEA.HI.SX32 R29, R36, R29, 0x17 ;  /* 0x0000001d241d7211 */ /* 0x000fc400078fbaff */
[----:B------:R-:W-:Y:S02]  /*1420*/  LEA.HI.SX32 R25, R35, R6, 0x10 ;  /* 0x0000000623197211 */ /* 0x000fe400078f82ff */
[C---:B------:R-:W-:Y:S02]  /*1430*/  LOP3.LUT R35, R34.reuse, 0xffff, RZ, 0xc0, !PT ;  /* 0x0000ffff22237812 */ /* 0x040fe400078ec0ff */
[----:B------:R-:W-:Y:S02]  /*1440*/  PRMT R36, R34, 0x9910, RZ ;  /* 0x0000991022247816 */ /* 0x000fe400000000ff */
[----:B------:R-:W-:Y:S02]  /*1450*/  PRMT R34, R23, 0x9910, RZ ;  /* 0x0000991017227816 */ /* 0x000fe400000000ff */
[----:B------:R-:W-:Y:S02]  /*1460*/  SHF.R.U32.HI R23, RZ, 0xf, R35 ;  /* 0x0000000fff177819 */ /* 0x000fe40000011623 */
[----:B------:R-:W-:Y:S01]  /*1470*/  PRMT R35, R15, 0x9910, RZ ;  /* 0x000099100f237816 */ /* 0x000fe200000000ff */
[----:B------:R-:W-:Y:S01]  /*1480*/  IMAD R15, R34, 0x3c1, RZ ;  /* 0x000003c1220f7824 */ /* 0x000fe200078e02ff */
[----:B------:R-:W-:-:S02]  /*1490*/  LEA.HI.SX32 R34, R36, R23, 0x17 ;  /* 0x0000001724227211 */ /* 0x000fc400078fbaff */
[----:B------:R-:W-:Y:S01]  /*14a0*/  PRMT R23, R7, 0x9910, RZ ;  /* 0x0000991007177816 */ /* 0x000fe200000000ff */
[----:B------:R-:W-:Y:S02]  /*14b0*/  IMAD.MOV R15, RZ, RZ, -R15 ;  /* 0x000000ffff0f7224 */ /* 0x000fe400078e0a0f */
[----:B------:R-:W-:-:S03]  /*14c0*/  IMAD R7, R35, 0x3c1, RZ ;  /* 0x000003c123077824 */ /* 0x000fc600078e02ff */
[----:B------:R-:W-:Y:S01]  /*14d0*/  PRMT R36, R15, 0x7710, RZ ;  /* 0x000077100f247816 */ /* 0x000fe200000000ff */
[----:B------:R-:W-:Y:S02]  /*14e0*/  IMAD.MOV R35, RZ, RZ, -R7 ;  /* 0x000000ffff237224 */ /* 0x000fe400078e0a07 */
[----:B------:R-:W-:Y:S02]  /*14f0*/  IMAD R15, R5, -0x18, R10 ;  /* 0xffffffe8050f7824 */ /* 0x000fe400078e020a */
[----:B------:R-:W-:Y:S02]  /*1500*/  IMAD R23, R23, 0x3c1, RZ ;  /* 0x000003c117177824 */ /* 0x000fe400078e02ff */
[----:B------:R-:W-:Y:S01]  /*1510*/  IMAD.IADD R7, R5, 0x1, R36 ;  /* 0x0000000105077824 */ /* 0x000fe200078e0224 */
[----:B------:R-:W-:Y:S02]  /*1520*/  PRMT R5, R35, 0x7710, RZ ;  /* 0x0000771023057816 */ /* 0x000fe400000000ff */
[----:B------:R-:W-:Y:S01]  /*1530*/  PRMT R13, R13, 0x9910, RZ ;  /* 0x000099100d0d7816 */ /* 0x000fe200000000ff */
[----:B------:R-:W-:Y:S01]  /*1540*/  IMAD.MOV R23, RZ, RZ, -R23 ;  /* 0x000000ffff177224 */ /* 0x000fe200078e0a17 */
[----:B------:R-:W-:Y:S01]  /*1550*/  PRMT R32, R32, 0x9910, RZ ;  /* 0x0000991020207816 */ /* 0x000fe200000000ff */
[----:B------:R-:W-:-:S02]  /*1560*/  IMAD R65, R14, -0x18, R65 ;  /* 0xffffffe80e417824 */ /* 0x000fc400078e0241 */
[----:B------:R-:W-:Y:S02]  /*1570*/  IMAD.IADD R14, R14, 0x1, R5 ;  /* 0x000000010e0e7824 */ /* 0x000fe400078e0205 */
[----:B------:R-:W-:Y:S01]  /*1580*/  IMAD R5, R13, 0x3c1, RZ ;  /* 0x000003c10d057824 */ /* 0x000fe200078e02ff */
[----:B------:R-:W-:Y:S01]  /*1590*/  PRMT R23, R23, 0x7710, RZ ;  /* 0x0000771017177816 */ /* 0x000fe200000000ff */
[----:B------:R-:W-:Y:S01]  /*15a0*/  IMAD.MOV.U32 R13, RZ, RZ, R32 ;  /* 0x000000ffff0d7224 */ /* 0x000fe200078e0020 */
[C---:B------:R-:W-:Y:S01]  /*15b0*/  LOP3.LUT R38, R25.reuse, 0xffff, RZ, 0xc0, !PT ;  /* 0x0000ffff19267812 */ /* 0x040fe200078ec0ff */
[----:B------:R-:W-:Y:S01]  /*15c0*/  IMAD.MOV R32, RZ, RZ, -R5 ;  /* 0x000000ffff207224 */ /* 0x000fe200078e0a05 */
[----:B------:R-:W-:Y:S01]  /*15d0*/  PRMT R40, R25, 0x9910, RZ ;  /* 0x0000991019287816 */ /* 0x000fe200000000ff */
[C---:B------:R-:W-:Y:S02]  /*15e0*/  IMAD R63, R28.reuse, -0x18, R63 ;  /* 0xffffffe81c3f7824 */ /* 0x040fe400078e023f */
[----:B------:R-:W-:Y:S01]  /*15f0*/  IMAD.IADD R23, R28, 0x1, R23 ;  /* 0x000000011c177824 */ /* 0x000fe200078e0217 */
[----:B------:R-:W-:Y:S01]  /*1600*/  PRMT R28, R29, 0x9910, RZ ;  /* 0x000099101d1c7816 */ /* 0x000fe200000000ff */
[----:B------:R-:W-:Y:S01]  /*1610*/  IMAD R5, R13, 0x3c1, RZ ;  /* 0x000003c10d057824 */ /* 0x000fe200078e02ff */
[----:B------:R-:W-:Y:S01]  /*1620*/  SHF.R.U32.HI R25, RZ, 0xf, R38 ;  /* 0x0000000fff197819 */ /* 0x000fe20000011626 */
[----:B------:R-:W-:Y:S01]  /*1630*/  IMAD.MOV.U32 R38, RZ, RZ, R40 ;  /* 0x000000ffff267224 */ /* 0x000fe200078e0028 */
[----:B------:R-:W-:Y:S01]  /*1640*/  PRMT R13, R32, 0x7710, RZ ;  /* 0x00007710200d7816 */ /* 0x000fe200000000ff */
[----:B------:R-:W-:Y:S01]  /*1650*/  IMAD.MOV R32, RZ, RZ, -R5 ;  /* 0x000000ffff207224 */ /* 0x000fe200078e0a05 */
[----:B------:R-:W-:Y:S01]  /*1660*/  PRMT R29, R34, 0x9910, RZ ;  /* 0x00009910221d7816 */ /* 0x000fe200000000ff */
[----:B------:R-:W-:-:S02]  /*1670*/  IMAD R61, R24, -0x18, R61 ;  /* 0xffffffe8183d7824 */ /* 0x000fc400078e023d */
[----:B------:R-:W-:Y:S01]  /*1680*/  IMAD R5, R28, 0x3c1, RZ ;  /* 0x000003c11c057824 */ /* 0x000fe200078e02ff */
[----:B------:R-:W-:Y:S01]  /*1690*/  LEA.HI.SX32 R25, R38, R25, 0x17 ;  /* 0x0000001926197211 */ /* 0x000fe200078fbaff */
[----:B------:R-:W-:Y:S02]  /*16a0*/  IMAD.IADD R24, R24, 0x1, R13 ;  /* 0x0000000118187824 */ /* 0x000fe400078e020d */
[----:B------:R-:W-:Y:S01]  /*16b0*/  IMAD R13, R29, 0x3c1, RZ ;  /* 0x000003c11d0d7824 */ /* 0x000fe200078e02ff */
[----:B------:R-:W-:Y:S01]  /*16c0*/  PRMT R29, R32, 0x7710, RZ ;  /* 0x00007710201d7816 */ /* 0x000fe200000000ff */
[----:B------:R-:W-:Y:S01]  /*16d0*/  IMAD.MOV R5, RZ, RZ, -R5 ;  /* 0x000000ffff057224 */ /* 0x000fe200078e0a05 */
[----:B------:R-:W-:-:S03]  /*16e0*/  PRMT R34, R25, 0x9910, RZ ;  /* 0x0000991019227816 */ /* 0x000fc600000000ff */
[----:B------:R-:W-:Y:S01]  /*16f0*/  IMAD.IADD R28, R4, 0x1, R29 ;  /* 0x00000001041c7824 */ /* 0x000fe200078e021d */
[----:B------:R-:W-:Y:S01]  /*1700*/  PRMT R29, R5, 0x7710, RZ ;  /* 0x00007710051d7816 */ /* 0x000fe200000000ff */
[----:B------:R-:W-:Y:S02]  /*1710*/  IMAD.MOV R13, RZ, RZ, -R13 ;  /* 0x000000ffff0d7224 */ /* 0x000fe400078e0a0d */
[----:B------:R-:W-:Y:S02]  /*1720*/  IMAD R34, R34, 0x3c1, RZ ;  /* 0x000003c122227824 */ /* 0x000fe400078e02ff */
[----:B------:R-:W-:Y:S01]  /*1730*/  IMAD.IADD R29, R22, 0x1, R29 ;  /* 0x00000001161d7824 */ /* 0x000fe200078e021d */
[----:B------:R-:W-:Y:S01]  /*1740*/  PRMT R35, R13, 0x7710, RZ ;  /* 0x000077100d237816 */ /* 0x000fe200000000ff */
[----:B------:R-:W-:Y:S01]  /*1750*/  IMAD.MOV R38, RZ, RZ, -R34 ;  /* 0x000000ffff267224 */ /* 0x000fe200078e0a22 */
[----:B------:R-:W-:Y:S02]  /*1760*/  PRMT R7, R7, 0x9910, RZ ;  /* 0x0000991007077816 */ /* 0x000fe400000000ff */
[----:B------:R-:W-:Y:S01]  /*1770*/  PRMT R36, R29, 0x9910, RZ ;  /* 0x000099101d247816 */ /* 0x000fe200000000ff */
[----:B------:R-:W-:Y:S01]  /*1780*/  IMAD R41, R4, -0x18, R9 ;  /* 0xffffffe804297824 */ /* 0x000fe200078e0209 */
[----:B------:R-:W-:Y:S01]  /*1790*/  PRMT R34, R28, 0x9910, RZ ;  /* 0x000099101c227816 */ /* 0x000fe200000000ff */
[----:B------:R-:W-:Y:S01]  /*17a0*/  IMAD R43, R12, -0x18, R43 ;  /* 0xffffffe80c2b7824 */ /* 0x000fe200078e022b */
[----:B------:R-:W-:Y:S01]  /*17b0*/  PRMT R29, R38, 0x7710, RZ ;  /* 0x00007710261d7816 */ /* 0x000fe200000000ff */
[----:B------:R-:W-:Y:S01]  /*17c0*/  IMAD.IADD R35, R12, 0x1, R35 ;  /* 0x000000010c237824 */ /* 0x000fe200078e0223 */
[----:B------:R-:W0:Y:S01]  /*17d0*/  LDC.64 R4, c[0x0][0x220] ;  /* 0x00008800ff047b82 */ /* 0x000e220000000a00 */
[----:B------:R-:W-:-:S02]  /*17e0*/  IMAD R32, R68, 0x5a18, RZ ;  /* 0x00005a1844207824 */ /* 0x000fc400078e02ff */
[----:B------:R-:W-:Y:S02]  /*17f0*/  IMAD R45, R22, -0x18, R45 ;  /* 0xffffffe8162d7824 */ /* 0x000fe400078e022d */
[----:B------:R-:W-:Y:S02]  /*1800*/  IMAD R12, R21, 0x5a18, RZ ;  /* 0x00005a18150c7824 */ /* 0x000fe400078e02ff */
[----:B------:R-:W-:Y:S02]  /*1810*/  IMAD R3, R6, -0x18, R3 ;  /* 0xffffffe806037824 */ /* 0x000fe400078e0203 */
[----:B------:R-:W-:Y:S02]  /*1820*/  IMAD.MOV.U32 R28, RZ, RZ, R7 ;  /* 0x000000ffff1c7224 */ /* 0x000fe400078e0007 */
[----:B------:R-:W-:Y:S02]  /*1830*/  IMAD R13, R15, 0x3c1, R32 ;  /* 0x000003c10f0d7824 */ /* 0x000fe400078e0220 */
[----:B------:R-:W-:-:S02]  /*1840*/  IMAD.MOV.U32 R7, RZ, RZ, R34 ;  /* 0x000000ffff077224 */ /* 0x000fc400078e0022 */
[----:B------:R-:W-:Y:S02]  /*1850*/  IMAD.IADD R6, R6, 0x1, R29 ;  /* 0x0000000106067824 */ /* 0x000fe400078e021d */
[--C-:B------:R-:W-:Y:S02]  /*1860*/  IMAD R22, R41, 0x3c1, R12.reuse ;  /* 0x000003c129167824 */ /* 0x100fe400078e020c */
[----:B------:R-:W-:Y:S02]  /*1870*/  IMAD R25, R45, 0x3c1, R12 ;  /* 0x000003c12d197824 */ /* 0x000fe400078e020c */
[----:B------:R-:W-:Y:S01]  /*1880*/  IMAD.MOV.U32 R34, RZ, RZ, R36 ;  /* 0x000000ffff227224 */ /* 0x000fe200078e0024 */
[----:B------:R-:W-:Y:S01]  /*1890*/  PRMT R29, R35, 0x9910, RZ ;  /* 0x00009910231d7816 */ /* 0x000fe200000000ff */
[----:B------:R-:W-:Y:S01]  /*18a0*/  IMAD.IADD R13, R13, 0x1, R28 ;  /* 0x000000010d0d7824 */ /* 0x000fe200078e021c */
[----:B------:R-:W-:Y:S01]  /*18b0*/  PRMT R28, R6, 0x9910, RZ ;  /* 0x00009910061c7816 */ /* 0x000fe200000000ff */
[----:B------:R-:W-:-:S02]  /*18c0*/  IMAD.IADD R67, R22, 0x1, R7 ;  /* 0x0000000116437824 */ /* 0x000fc400078e0207 */
[----:B------:R-:W-:Y:S02]  /*18d0*/  IMAD.IADD R69, R25, 0x1, R34 ;  /* 0x0000000119457824 */ /* 0x000fe400078e0222 */
[--C-:B------:R-:W-:Y:S02]  /*18e0*/  IMAD R22, R43, 0x3c1, R12.reuse ;  /* 0x000003c12b167824 */ /* 0x100fe400078e020c */
[----:B------:R-:W-:Y:S01]  /*18f0*/  IMAD R25, R3, 0x3c1, R12 ;  /* 0x000003c103197824 */ /* 0x000fe200078e020c */
[----:B------:R-:W-:Y:S01]  /*1900*/  ISETP.GE.U32.AND P1, PT, R10, 0x5a18, PT ;  /* 0x00005a180a00780c */ /* 0x000fe20003f26070 */
[----:B------:R-:W-:Y:S01]  /*1910*/  IMAD.IADD R35, R22, 0x1, R29 ;  /* 0x0000000116237824 */ /* 0x000fe200078e021d */
[----:B------:R-:W-:Y:S01]  /*1920*/  ISETP.GE.U32.AND P3, PT, R9, 0x5a18, PT ;  /* 0x00005a180900780c */ /* 0x000fe20003f66070 */
[----:B------:R-:W-:Y:S02]  /*1930*/  IMAD.IADD R71, R25, 0x1, R28 ;  /* 0x0000000119477824 */ /* 0x000fe400078e021c */
[----:B------:R-:W1:Y:S01]  /*1940*/  LDC.64 R28, c[0x0][0x228] ;  /* 0x00008a00ff1c7b82 */ /* 0x000e620000000a00 */
[----:B---3--:R-:W-:-:S02]  /*1950*/  SEL R55, R55, RZ, P0 ;  /* 0x000000ff37377207 */ /* 0x008fc40000000000 */
[----:B------:R-:W-:Y:S02]  /*1960*/  SEL R0, R0, RZ, P0 ;  /* 0x000000ff00007207 */ /* 0x000fe40000000000 */
[----:B------:R-:W-:Y:S02]  /*1970*/  SEL R30, R30, RZ, P0 ;  /* 0x000000ff1e1e7207 */ /* 0x000fe40000000000 */
[----:B------:R-:W-:Y:S02]  /*1980*/  SEL R16, R16, RZ, P0 ;  /* 0x000000ff10107207 */ /* 0x000fe40000000000 */
[----:B----4-:R-:W-:Y:S02]  /*1990*/  SEL R53, R53, RZ, P0 ;  /* 0x000000ff35357207 */ /* 0x010fe40000000000 */
[----:B-----5:R-:W-:Y:S02]  /*19a0*/  SEL R39, R39, RZ, P0 ;  /* 0x000000ff27277207 */ /* 0x020fe40000000000 */
[----:B------:R-:W-:-:S02]  /*19b0*/  SEL R49, R49, RZ, P0 ;  /* 0x000000ff31317207 */ /* 0x000fc40000000000 */
[----:B------:R-:W-:Y:S02]  /*19c0*/  SEL R31, R31, RZ, P0 ;  /* 0x000000ff1f1f7207 */ /* 0x000fe40000000000 */
[----:B------:R-:W-:Y:S02]  /*19d0*/  ISETP.LT.AND P1, PT, R11, 0x5ed60, !P1 ;  /* 0x0005ed600b00780c */ /* 0x000fe40004f21270 */
[----:B------:R-:W-:Y:S02]  /*19e0*/  ISETP.LT.AND P0, PT, R91, 0x5ed60, !P3 ;  /* 0x0005ed605b00780c */ /* 0x000fe40005f01270 */
[----:B------:R-:W-:Y:S01]  /*19f0*/  PRMT R14, R14, 0x9910, RZ ;  /* 0x000099100e0e7816 */ /* 0x000fe200000000ff */
[----:B------:R-:W-:Y:S02]  /*1a00*/  IMAD.MOV.U32 R38, RZ, RZ, RZ ;  /* 0x000000ffff267224 */ /* 0x000fe400078e00ff */
[----:B0-----:R-:W-:Y:S01]  /*1a10*/  IMAD.WIDE R6, R13, 0x4, R4 ;  /* 0x000000040d067825 */ /* 0x001fe200078e0204 */
[----:B------:R-:W-:-:S03]  /*1a20*/  PRMT R22, R23, 0x9910, RZ ;  /* 0x0000991017167816 */ /* 0x000fc600000000ff */
[----:B------:R-:W-:Y:S02]  /*1a30*/  IMAD.WIDE R12, R67, 0x4, R4 ;  /* 0x00000004430c7825 */ /* 0x000fe400078e0204 */
[----:B------:R0:W3:Y:S02]  /*1a40*/  @P1 LDG.E.EL R38, desc[UR4][R6.64] ;  /* 0x0000000406261981 */ /* 0x0000e4000c2e1900 */
[----:B------:R-:W-:Y:S02]  /*1a50*/  IMAD R23, R65, 0x3c1, R14 ;  /* 0x000003c141177824 */ /* 0x000fe400078e020e */
[----:B------:R4:W5:Y:S02]  /*1a60*/  @P0 LDG.E.EL R84, desc[UR4][R12.64] ;  /* 0x000000040c540981 */ /* 0x000964000c2e1900 */
[----:B0-----:R-:W-:Y:S02]  /*1a70*/  IMAD.IADD R7, R32, 0x1, R23 ;  /* 0x0000000120077824 */ /* 0x001fe400078e0217 */
[----:B----4-:R-:W-:-:S02]  /*1a80*/  IMAD R13, R63, 0x3c1, R22 ;  /* 0x000003c13f0d7824 */ /* 0x010fc400078e0216 */
[----:B------:R-:W-:-:S04]  /*1a90*/  IMAD.WIDE R22, R69, 0x4, R4 ;  /* 0x0000000445167825 */ /* 0x000fc800078e0204 */
[----:B------:R-:W-:Y:S01]  /*1aa0*/  IMAD.MOV.U32 R36, RZ, RZ, RZ ;  /* 0x000000ffff247224 */ /* 0x000fe200078e00ff */
[----:B------:R1:W4:Y:S01]  /*1ab0*/  @P0 LDG.E.EL R83, desc[UR4][R22.64] ;  /* 0x0000000416530981 */ /* 0x000322000c2e1900 */
[----:B------:R-:W-:-:S05]  /*1ac0*/  IMAD.WIDE R6, R7, 0x4, R4 ;  /* 0x0000000407067825 */ /* 0x000fca00078e0204 */
[----:B------:R-:W3:Y:S01]  /*1ad0*/  @P1 LDG.E.EL R36, desc[UR4][R6.64] ;  /* 0x0000000406241981 */ /* 0x000ee2000c2e1900 */
[----:B-1----:R-:W-:-:S05]  /*1ae0*/  IMAD.WIDE R22, R65, 0x4, R28 ;  /* 0x0000000441167825 */ /* 0x002fca00078e021c */
[----:B------:R0:W3:Y:S01]  /*1af0*/  @P1 LDG.E.EL R52, desc[UR4][R22.64] ;  /* 0x0000000416341981 */ /* 0x0000e2000c2e1900 */
[----:B------:R-:W-:Y:S01]  /*1b00*/  PRMT R24, R24, 0x9910, RZ ;  /* 0x0000991018187816 */ /* 0x000fe200000000ff */
[----:B------:R-:W-:-:S04]  /*1b10*/  IMAD.IADD R13, R32, 0x1, R13 ;  /* 0x00000001200d7824 */ /* 0x000fc800078e020d */
[----:B------:R-:W-:Y:S02]  /*1b20*/  IMAD R67, R61, 0x3c1, R24 ;  /* 0x000003c13d437824 */ /* 0x000fe400078e0218 */
[----:B------:R-:W-:Y:S01]  /*1b30*/  IMAD.WIDE R24, R35, 0x4, R4 ;  /* 0x0000000423187825 */ /* 0x000fe200078e0204 */
[----:B0-----:R-:W0:Y:S03]  /*1b40*/  LDC.64 R22, c[0x0][0x230] ;  /* 0x00008c00ff167b82 */ /* 0x001e260000000a00 */
[----:B------:R-:W-:Y:S01]  /*1b50*/  IMAD.IADD R67, R32, 0x1, R67 ;  /* 0x0000000120437824 */ /* 0x000fe200078e0243 */
[----:B------:R1:W4:Y:S01]  /*1b60*/  @P0 LDG.E.EL R82, desc[UR4][R24.64] ;  /* 0x0000000418520981 */ /* 0x000322000c2e1900 */
[----:B------:R-:W-:Y:S02]  /*1b70*/  VIADD R32, R18, 0xfffea5e8 ;  /* 0xfffea5e812207836 */ /* 0x000fe40000000000 */
[----:B------:R-:W-:-:S04]  /*1b80*/  IMAD.WIDE R34, R71, 0x4, R4 ;  /* 0x0000000447227825 */ /* 0x000fc800078e0204 */
[----:B------:R-:W-:Y:S01]  /*1b90*/  IMAD.WIDE R12, R13, 0x4, R4 ;  /* 0x000000040d0c7825 */ /* 0x000fe200078e0204 */
[----:B------:R2:W3:Y:S03]  /*1ba0*/  @P0 LDG.E.EL R81, desc[UR4][R34.64] ;  /* 0x0000000422510981 */ /* 0x0004e6000c2e1900 */
[----:B-1----:R-:W-:Y:S01]  /*1bb0*/  IMAD.HI R24, R32, 0x2aaaaaab, RZ ;  /* 0x2aaaaaab20187827 */ /* 0x002fe200078e02ff */
[----:B------:R1:W3:Y:S04]  /*1bc0*/  @P1 LDG.E.EL R86, desc[UR4][R12.64] ;  /* 0x000000040c561981 */ /* 0x0002e8000c2e1900 */
[----:B------:R-:W-:Y:S01]  /*1bd0*/  SHF.R.U32.HI R25, RZ, 0x1f, R24 ;  /* 0x0000001fff197819 */ /* 0x000fe20000011618 */
[----:B------:R-:W-:-:S03]  /*1be0*/  VIADD R62, R26, 0xfffea5e8 ;  /* 0xfffea5e81a3e7836 */ /* 0x000fc60000000000 */
[----:B------:R-:W-:Y:S01]  /*1bf0*/  LEA.HI.SX32 R65, R24, R25, 0x1e ;  /* 0x0000001918417211 */ /* 0x000fe200078ff2ff */
[----:B--2---:R-:W-:-:S03]  /*1c00*/  IMAD.HI R34, R62, 0x2aaaaaab, RZ ;  /* 0x2aaaaaab3e227827 */ /* 0x004fc600078e02ff */
[----:B-1----:R-:W-:Y:S02]  /*1c10*/  PRMT R12, R65, 0x9910, RZ ;  /* 0x00009910410c7816 */ /* 0x002fe400000000ff */
[----:B------:R-:W-:Y:S01]  /*1c20*/  SHF.R.U32.HI R13, RZ, 0x1f, R34 ;  /* 0x0000001fff0d7819 */ /* 0x000fe20000011622 */
[----:B------:R-:W-:Y:S01]  /*1c30*/  IMAD.WIDE R14, R15, 0x4, R28 ;  /* 0x000000040f0e7825 */ /* 0x000fe200078e021c */
[----:B------:R-:W-:Y:S02]  /*1c40*/  SHF.R.S32.HI R12, RZ, 0xf, R12 ;  /* 0x0000000fff0c7819 */ /* 0x000fe4000001140c */
[----:B------:R-:W-:Y:S01]  /*1c50*/  LEA.HI.SX32 R13, R34, R13, 0x1e ;  /* 0x0000000d220d7211 */ /* 0x000fe200078ff2ff */
[----:B------:R-:W-:Y:S01]  /*1c60*/  IMAD.WIDE R4, R67, 0x4, R4 ;  /* 0x0000000443047825 */ /* 0x000fe200078e0204 */
[----:B------:R-:W-:Y:S01]  /*1c70*/  LOP3.LUT R12, R12, 0xffff, RZ, 0xc0, !PT ;  /* 0x0000ffff0c0c7812 */ /* 0x000fe200078ec0ff */
[----:B------:R1:W2:Y:S01]  /*1c80*/  @P1 LDG.E.EL R46, desc[UR4][R14.64] ;  /* 0x000000040e2e1981 */ /* 0x0002a2000c2e1900 */
[----:B------:R-:W-:Y:S01]  /*1c90*/  CS2R R70, SRZ ;  /* 0x0000000000467805 */ /* 0x000fe2000001ff00 */
[----:B------:R-:W-:Y:S01]  /*1ca0*/  IMAD.WIDE R6, R63, 0x4, R28 ;  /* 0x000000043f067825 */ /* 0x000fe200078e021c */
[----:B------:R-:W-:Y:S01]  /*1cb0*/  LEA.HI R12, R12, R65, RZ, 0x18 ;  /* 0x000000410c0c7211 */ /* 0x000fe200078fc0ff */
[----:B------:R0:W2:Y:S01]  /*1cc0*/  @P1 LDG.E.EL R85, desc[UR4][R4.64] ;  /* 0x0000000404551981 */ /* 0x0000a2000c2e1900 */
[----:B-1----:R-:W-:-:S03]  /*1cd0*/  PRMT R14, R13, 0x9910, RZ ;  /* 0x000099100d0e7816 */ /* 0x002fc600000000ff */
[----:B------:R1:W2:Y:S01]  /*1ce0*/  @P1 LDG.E.EL R72, desc[UR4][R6.64] ;  /* 0x0000000406481981 */ /* 0x0002a2000c2e1900 */
[----:B------:R-:W-:Y:S01]  /*1cf0*/  LOP3.LUT R12, R12, 0xff00, RZ, 0xc0, !PT ;  /* 0x0000ff000c0c7812 */ /* 0x000fe200078ec0ff */
[----:B0-----:R-:W-:Y:S01]  /*1d00*/  IMAD.WIDE R4, R61, 0x4, R28 ;  /* 0x000000043d047825 */ /* 0x001fe200078e021c */
[----:B------:R-:W-:-:S04]  /*1d10*/  SHF.R.S32.HI R14, RZ, 0xf, R14 ;  /* 0x0000000fff0e7819 */ /* 0x000fc8000001140e */
[----:B------:R0:W2:Y:S01]  /*1d20*/  @P1 LDG.E.EL R71, desc[UR4][R4.64] ;  /* 0x0000000404471981 */ /* 0x0000a2000c2e1900 */
[----:B-1----:R-:W-:-:S04]  /*1d30*/  LOP3.LUT R6, R14, 0xffff, RZ, 0xc0, !PT ;  /* 0x0000ffff0e067812 */ /* 0x002fc800078ec0ff */
[----:B------:R-:W-:Y:S01]  /*1d40*/  LEA.HI R6, R6, R13, RZ, 0x18 ;  /* 0x0000000d06067211 */ /* 0x000fe200078fc0ff */
[----:B0-----:R-:W-:-:S03]  /*1d50*/  IMAD.MOV R4, RZ, RZ, -R12 ;  /* 0x000000ffff047224 */ /* 0x001fc600078e0a0c */
[----:B------:R-:W-:Y:S02]  /*1d60*/  LOP3.LUT R6, R6, 0xff00, RZ, 0xc0, !PT ;  /* 0x0000ff0006067812 */ /* 0x000fe400078ec0ff */
[----:B------:R-:W-:Y:S01]  /*1d70*/  PRMT R4, R4, 0x7710, RZ ;  /* 0x0000771004047816 */ /* 0x000fe200000000ff */
[----:B------:R-:W-:-:S04]  /*1d80*/  IMAD R7, R65, -0x18, R32 ;  /* 0xffffffe841077824 */ /* 0x000fc800078e0220 */
[----:B------:R-:W-:Y:S02]  /*1d90*/  IMAD.IADD R65, R65, 0x1, R4 ;  /* 0x0000000141417824 */ /* 0x000fe400078e0204 */
[----:B------:R-:W-:Y:S02]  /*1da0*/  IMAD.MOV R4, RZ, RZ, -R6 ;  /* 0x000000ffff047224 */ /* 0x000fe400078e0a06 */
[----:B------:R-:W-:-:S03]  /*1db0*/  IMAD.WIDE R40, R41, 0x4, R28 ;  /* 0x0000000429287825 */ /* 0x000fc600078e021c */
[----:B------:R-:W-:Y:S01]  /*1dc0*/  PRMT R4, R4, 0x7710, RZ ;  /* 0x0000771004047816 */ /* 0x000fe200000000ff */
[----:B------:R-:W-:Y:S01]  /*1dd0*/  IMAD.WIDE R14, R45, 0x4, R28 ;  /* 0x000000042d0e7825 */ /* 0x000fe200078e021c */
[----:B------:R0:W2:Y:S01]  /*1de0*/  @P0 LDG.E.EL R70, desc[UR4][R40.64] ;  /* 0x0000000428460981 */ /* 0x0000a2000c2e1900 */
[----:B------:R-:W-:Y:S02]  /*1df0*/  SEL R35, R44, RZ, P2 ;  /* 0x000000ff2c237207 */ /* 0x000fe40001000000 */
[----:B------:R-:W-:Y:S02]  /*1e00*/  IMAD.MOV.U32 R69, RZ, RZ, RZ ;  /* 0x000000ffff457224 */ /* 0x000fe400078e00ff */
[C---:B------:R-:W-:Y:S02]  /*1e10*/  IMAD R5, R13.reuse, -0x18, R62 ;  /* 0xffffffe80d057824 */ /* 0x040fe400078e023e */
[----:B------:R-:W-:Y:S02]  /*1e20*/  IMAD.IADD R45, R13, 0x1, R4 ;  /* 0x000000010d2d7824 */ /* 0x000fe400078e0204 */
[----:B0-----:R-:W-:Y:S01]  /*1e30*/  IMAD R40, R68, 0x1800, RZ ;  /* 0x0000180044287824 */ /* 0x001fe200078e02ff */
[----:B------:R-:W-:Y:S01]  /*1e40*/  PRMT R44, R65, 0x9910, RZ ;  /* 0x00009910412c7816 */ /* 0x000fe200000000ff */
[--C-:B------:R-:W-:Y:S01]  /*1e50*/  IMAD.WIDE R12, R43, 0x4, R28.reuse ;  /* 0x000000042b0c7825 */ /* 0x100fe200078e021c */
[----:B------:R0:W2:Y:S03]  /*1e60*/  @P0 LDG.E.EL R69, desc[UR4][R14.64] ;  /* 0x000000040e450981 */ /* 0x0000a6000c2e1900 */
[----:B------:R-:W-:-:S04]  /*1e70*/  IMAD.WIDE R28, R3, 0x4, R28 ;  /* 0x00000004031c7825 */ /* 0x000fc800078e021c */
[----:B------:R-:W-:Y:S02]  /*1e80*/  IMAD R3, R7, 0x100, R40 ;  /* 0x0000010007037824 */ /* 0x000fe400078e0228 */
[----:B------:R-:W-:Y:S01]  /*1e90*/  VIADD R67, R2, 0xfffea5e8 ;  /* 0xfffea5e802437836 */ /* 0x000fe20000000000 */
[----:B0-----:R-:W-:Y:S01]  /*1ea0*/  PRMT R14, R45, 0x9910, RZ ;  /* 0x000099102d0e7816 */ /* 0x001fe200000000ff */
[----:B------:R-:W-:Y:S02]  /*1eb0*/  IMAD.IADD R41, R3, 0x1, R44 ;  /* 0x0000000103297824 */ /* 0x000fe400078e022c */
[----:B------:R-:W-:-:S04]  /*1ec0*/  IMAD.HI R3, R67, 0x2aaaaaab, RZ ;  /* 0x2aaaaaab43037827 */ /* 0x000fc800078e02ff */
[----:B------:R-:W-:Y:S01]  /*1ed0*/  IMAD R43, R5, 0x100, R14 ;  /* 0x00000100052b7824 */ /* 0x000fe200078e020e */
[----:B------:R-:W-:-:S04]  /*1ee0*/  SHF.R.U32.HI R14, RZ, 0x1f, R3 ;  /* 0x0000001fff0e7819 */ /* 0x000fc80000011603 */
[----:B------:R-:W-:-:S04]  /*1ef0*/  LEA.HI.SX32 R14, R3, R14, 0x1e ;  /* 0x0000000e030e7211 */ /* 0x000fc800078ff2ff */
[----:B------:R-:W-:-:S04]  /*1f00*/  PRMT R3, R14, 0x9910, RZ ;  /* 0x000099100e037816 */ /* 0x000fc800000000ff */
[----:B------:R-:W-:-:S04]  /*1f10*/  SHF.R.S32.HI R3, RZ, 0xf, R3 ;  /* 0x0000000fff037819 */ /* 0x000fc80000011403 */
[----:B------:R-:W-:-:S04]  /*1f20*/  LOP3.LUT R3, R3, 0xffff, RZ, 0xc0, !PT ;  /* 0x0000ffff03037812 */ /* 0x000fc800078ec0ff */
[----:B------:R-:W-:Y:S02]  /*1f30*/  LEA.HI R3, R3, R14, RZ, 0x18 ;  /* 0x0000000e03037211 */ /* 0x000fe400078fc0ff */
[----:B------:R-:W-:Y:S02]  /*1f40*/  ISETP.GE.U32.AND P3, PT, R32, 0x1800, PT ;  /* 0x000018002000780c */ /* 0x000fe40003f66070 */
[----:B------:R-:W-:Y:S01]  /*1f50*/  LOP3.LUT R3, R3, 0xff00, RZ, 0xc0, !PT ;  /* 0x0000ff0003037812 */ /* 0x000fe200078ec0ff */
[----:B------:R-:W-:Y:S01]  /*1f60*/  IMAD.MOV.U32 R6, RZ, RZ, RZ ;  /* 0x000000ffff067224 */ /* 0x000fe200078e00ff */
[----:B------:R-:W-:-:S03]  /*1f70*/  ISETP.LT.AND P3, PT, R11, 0x5ed60, !P3 ;  /* 0x0005ed600b00780c */ /* 0x000fc60005f61270 */
[----:B------:R-:W-:Y:S02]  /*1f80*/  IMAD.MOV R3, RZ, RZ, -R3 ;  /* 0x000000ffff037224 */ /* 0x000fe400078e0a03 */
[----:B------:R0:W2:Y:S01]  /*1f90*/  @P0 LDG.E.EL R6, desc[UR4][R12.64] ;  /* 0x000000040c060981 */ /* 0x0000a2000c2e1900 */
[----:B------:R-:W-:Y:S02]  /*1fa0*/  IMAD.MOV.U32 R15, RZ, RZ, RZ ;  /* 0x000000ffff0f7224 */ /* 0x000fe400078e00ff */
[----:B------:R-:W-:Y:S01]  /*1fb0*/  PRMT R3, R3, 0x7710, RZ ;  /* 0x0000771003037816 */ /* 0x000fe200000000ff */
[----:B------:R-:W-:-:S04]  /*1fc0*/  IMAD.IADD R43, R40, 0x1, R43 ;  /* 0x00000001282b7824 */ /* 0x000fc800078e022b */
[----:B------:R-:W-:Y:S02]  /*1fd0*/  IMAD.IADD R3, R14, 0x1, R3 ;  /* 0x000000010e037824 */ /* 0x000fe400078e0203 */
[----:B0-----:R-:W-:-:S04]  /*1fe0*/  IMAD.WIDE R12, R41, 0x4, R22 ;  /* 0x00000004290c7825 */ /* 0x001fc800078e0216 */
[----:B------:R-:W-:Y:S01]  /*1ff0*/  IMAD.MOV.U32 R45, RZ, RZ, RZ ;  /* 0x000000ffff2d7224 */ /* 0x000fe200078e00ff */
[----:B------:R0:W2:Y:S01]  /*2000*/  @P3 LDG.E.EL R15, desc[UR4][R12.64] ;  /* 0x000000040c0f3981 */ /* 0x0000a2000c2e1900 */
[----:B------:R-:W-:Y:S01]  /*2010*/  PRMT R3, R3, 0x9910, RZ ;  /* 0x0000991003037816 */ /* 0x000fe200000000ff */
[----:B------:R-:W-:Y:S02]  /*2020*/  VIADD R65, R37, 0xfffea5e8 ;  /* 0xfffea5e825417836 */ /* 0x000fe40000000000 */
[----:B0-----:R-:W-:-:S05]  /*2030*/  IMAD.WIDE R12, R43, 0x4, R22 ;  /* 0x000000042b0c7825 */ /* 0x001fca00078e0216 */
[----:B------:R0:W2:Y:S01]  /*2040*/  @P3 LDG.E.EL R45, desc[UR4][R12.64] ;  /* 0x000000040c2d3981 */ /* 0x0000a2000c2e1900 */
[----:B------:R-:W-:Y:S02]  /*2050*/  IMAD R67, R14, -0x18, R67 ;  /* 0xffffffe80e437824 */ /* 0x000fe400078e0243 */
[----:B0-----:R-:W-:Y:S02]  /*2060*/  IMAD.MOV.U32 R12, RZ, RZ, R3 ;  /* 0x000000ffff0c7224 */ /* 0x001fe400078e0003 */
[----:B------:R-:W-:-:S04]  /*2070*/  IMAD.HI R3, R65, 0x2aaaaaab, RZ ;  /* 0x2aaaaaab41037827 */ /* 0x000fc800078e02ff */
[----:B------:R-:W-:Y:S01]  /*2080*/  IMAD R13, R67, 0x100, R12 ;  /* 0x00000100430d7824 */ /* 0x000fe200078e020c */
[----:B------:R-:W-:-:S04]  /*2090*/  SHF.R.U32.HI R12, RZ, 0x1f, R3 ;  /* 0x0000001fff0c7819 */ /* 0x000fc80000011603 */
[----:B------:R-:W-:-:S04]  /*20a0*/  LEA.HI.SX32 R14, R3, R12, 0x1e ;  /* 0x0000000c030e7211 */ /* 0x000fc800078ff2ff */
[----:B------:R-:W-:-:S04]  /*20b0*/  PRMT R3, R14, 0x9910, RZ ;  /* 0x000099100e037816 */ /* 0x000fc800000000ff */
[----:B------:R-:W-:-:S04]  /*20c0*/  SHF.R.S32.HI R3, RZ, 0xf, R3 ;  /* 0x0000000fff037819 */ /* 0x000fc80000011403 */
[----:B------:R-:W-:-:S04]  /*20d0*/  LOP3.LUT R3, R3, 0xffff, RZ, 0xc0, !PT ;  /* 0x0000ffff03037812 */ /* 0x000fc800078ec0ff */
[----:B------:R-:W-:-:S04]  /*20e0*/  LEA.HI R3, R3, R14, RZ, 0x18 ;  /* 0x0000000e03037211 */ /* 0x000fc800078fc0ff */
[----:B------:R-:W-:-:S05]  /*20f0*/  LOP3.LUT R3, R3, 0xff00, RZ, 0xc0, !PT ;  /* 0x0000ff0003037812 */ /* 0x000fca00078ec0ff */
[----:B------:R-:W-:-:S05]  /*2100*/  IMAD.MOV R3, RZ, RZ, -R3 ;  /* 0x000000ffff037224 */ /* 0x000fca00078e0a03 */
[----:B------:R-:W-:Y:S01]  /*2110*/  PRMT R3, R3, 0x7710, RZ ;  /* 0x0000771003037816 */ /* 0x000fe200000000ff */
[----:B------:R-:W-:-:S04]  /*2120*/  IMAD.IADD R13, R40, 0x1, R13 ;  /* 0x00000001280d7824 */ /* 0x000fc800078e020d */
[----:B------:R-:W-:Y:S02]  /*2130*/  IMAD.IADD R3, R14, 0x1, R3 ;  /* 0x000000010e037824 */ /* 0x000fe400078e0203 */
[----:B------:R-:W-:Y:S02]  /*2140*/  IMAD.MOV.U32 R44, RZ, RZ, RZ ;  /* 0x000000ffff2c7224 */ /* 0x000fe400078e00ff */
[----:B------:R-:W-:Y:S01]  /*2150*/  IMAD.WIDE R12, R13, 0x4, R22 ;  /* 0x000000040d0c7825 */ /* 0x000fe200078e0216 */
[----:B------:R-:W-:-:S03]  /*2160*/  PRMT R3, R3, 0x9910, RZ ;  /* 0x0000991003037816 */ /* 0x000fc600000000ff */
[----:B------:R-:W-:Y:S01]  /*2170*/  IMAD R65, R14, -0x18, R65 ;  /* 0xffffffe80e417824 */ /* 0x000fe200078e0241 */
[----:B------:R0:W4:Y:S01]  /*2180*/  @P3 LDG.E.EL R44, desc[UR4][R12.64] ;  /* 0x000000040c2c3981 */ /* 0x000122000c2e1900 */
[----:B------:R-:W-:Y:S02]  /*2190*/  VIADD R14, R8, 0xfffea5e8 ;  /* 0xfffea5e8080e7836 */ /* 0x000fe40000000000 */
[----:B0-----:R-:W-:-:S04]  /*21a0*/  IMAD.MOV.U32 R12, RZ, RZ, R3 ;  /* 0x000000ffff0c7224 */ /* 0x001fc800078e0003 */
[----:B------:R-:W-:-:S04]  /*21b0*/  IMAD R3, R65, 0x100, R12 ;  /* 0x0000010041037824 */ /* 0x000fc800078e020c */
[----:B------:R-:W-:Y:S02]  /*21c0*/  IMAD.IADD R13, R40, 0x1, R3 ;  /* 0x00000001280d7824 */ /* 0x000fe400078e0203 */
[----:B------:R-:W-:-:S04]  /*21d0*/  IMAD.HI R3, R14, 0x2aaaaaab, RZ ;  /* 0x2aaaaaab0e037827 */ /* 0x000fc800078e02ff */
[----:B------:R-:W-:Y:S01]  /*21e0*/  IMAD.MOV.U32 R4, RZ, RZ, RZ ;  /* 0x000000ffff047224 */ /* 0x000fe200078e00ff */
[----:B------:R-:W-:-:S04]  /*21f0*/  SHF.R.U32.HI R12, RZ, 0x1f, R3 ;  /* 0x0000001fff0c7819 */ /* 0x000fc80000011603 */
[----:B------:R-:W-:Y:S01]  /*2200*/  LEA.HI.SX32 R3, R3, R12, 0x1e ;  /* 0x0000000c03037211 */ /* 0x000fe200078ff2ff */
[----:B------:R0:W4:Y:S03]  /*2210*/  @P0 LDG.E.EL R4, desc[UR4][R28.64] ;  /* 0x000000041c040981 */ /* 0x000126000c2e1900 */
[----:B0-----:R-:W-:-:S04]  /*2220*/  PRMT R28, R3, 0x9910, RZ ;  /* 0x00009910031c7816 */ /* 0x001fc800000000ff */
[----:B------:R-:W-:-:S04]  /*2230*/  SHF.R.S32.HI R28, RZ, 0xf, R28 ;  /* 0x0000000fff1c7819 */ /* 0x000fc8000001141c */
[----:B------:R-:W-:-:S04]  /*2240*/  LOP3.LUT R28, R28, 0xffff, RZ, 0xc0, !PT ;  /* 0x0000ffff1c1c7812 */ /* 0x000fc800078ec0ff */
[----:B------:R-:W-:-:S04]  /*2250*/  LEA.HI R28, R28, R3, RZ, 0x18 ;  /* 0x000000031c1c7211 */ /* 0x000fc800078fc0ff */
[----:B------:R-:W-:-:S05]  /*2260*/  LOP3.LUT R28, R28, 0xff00, RZ, 0xc0, !PT ;  /* 0x0000ff001c1c7812 */ /* 0x000fca00078ec0ff */
[----:B------:R-:W-:Y:S02]  /*2270*/  IMAD.MOV R28, RZ, RZ, -R28 ;  /* 0x000000ffff1c7224 */ /* 0x000fe400078e0a1c */
[----:B------:R-:W-:-:S03]  /*2280*/  IMAD.MOV.U32 R43, RZ, RZ, RZ ;  /* 0x000000ffff2b7224 */ /* 0x000fc600078e00ff */
[----:B------:R-:W-:Y:S01]  /*2290*/  PRMT R28, R28, 0x7710, RZ ;  /* 0x000077101c1c7816 */ /* 0x000fe200000000ff */
[----:B------:R-:W-:-:S04]  /*22a0*/  IMAD.WIDE R12, R13, 0x4, R22 ;  /* 0x000000040d0c7825 */ /* 0x000fc800078e0216 */
[----:B------:R-:W-:Y:S01]  /*22b0*/  IMAD.IADD R28, R3, 0x1, R28 ;  /* 0x00000001031c7824 */ /* 0x000fe200078e021c */
[----:B------:R0:W4:Y:S01]  /*22c0*/  @P3 LDG.E.EL R43, desc[UR4][R12.64] ;  /* 0x000000040c2b3981 */ /* 0x000122000c2e1900 */
[----:B------:R-:W-:Y:S01]  /*22d0*/  VIADD R61, R17, 0xfffea5e8 ;  /* 0xfffea5e8113d7836 */ /* 0x000fe20000000000 */
[----:B------:R-:W-:Y:S02]  /*22e0*/  SEL R25, R58, RZ, P2 ;  /* 0x000000ff3a197207 */ /* 0x000fe40001000000 */
[----:B0-----:R-:W-:Y:S01]  /*22f0*/  PRMT R12, R28, 0x9910, RZ ;  /* 0x000099101c0c7816 */ /* 0x001fe200000000ff */
[----:B------:R-:W-:Y:S01]  /*2300*/  IMAD.HI R28, R61, 0x2aaaaaab, RZ ;  /* 0x2aaaaaab3d1c7827 */ /* 0x000fe200078e02ff */
[----:B------:R-:W-:Y:S02]  /*2310*/  P2R R87, PR, RZ, 0x1 ;  /* 0x00000001ff577803 */ /* 0x000fe40000000000 */
[----:B------:R-:W-:Y:S02]  /*2320*/  ISETP.GE.U32.AND P0, PT, R14, 0x1800, PT ;  /* 0x000018000e00780c */ /* 0x000fe40003f06070 */
[----:B------:R-:W-:Y:S01]  /*2330*/  SHF.R.U32.HI R29, RZ, 0x1f, R28 ;  /* 0x0000001fff1d7819 */ /* 0x000fe2000001161c */
[----:B------:R-:W-:-:S02]  /*2340*/  IMAD R63, R3, -0x18, R14 ;  /* 0xffffffe8033f7824 */ /* 0x000fc400078e020e */
[----:B------:R-:W-:Y:S01]  /*2350*/  IMAD R58, R21, 0x1800, RZ ;  /* 0x00001800153a7824 */ /* 0x000fe200078e02ff */
[----:B------:R-:W-:Y:S02]  /*2360*/  LEA.HI.SX32 R28, R28, R29, 0x1e ;  /* 0x0000001d1c1c7211 */ /* 0x000fe400078ff2ff */
[----:B------:R-:W-:Y:S01]  /*2370*/  ISETP.LT.AND P4, PT, R91, 0x5ed60, !P0 ;  /* 0x0005ed605b00780c */ /* 0x000fe20004781270 */
[----:B------:R-:W-:Y:S01]  /*2380*/  IMAD R3, R63, 0x100, R58 ;  /* 0x000001003f037824 */ /* 0x000fe200078e023a */
[----:B------:R-:W-:-:S03]  /*2390*/  PRMT R29, R28, 0x9910, RZ ;  /* 0x000099101c1d7816 */ /* 0x000fc600000000ff */
[----:B------:R-:W-:Y:S01]  /*23a0*/  IMAD.IADD R13, R3, 0x1, R12 ;  /* 0x00000001030d7824 */ /* 0x000fe200078e020c */
[----:B------:R-:W-:Y:S01]  /*23b0*/  SHF.R.S32.HI R29, RZ, 0xf, R29 ;  /* 0x0000000fff1d7819 */ /* 0x000fe2000001141d */
[----:B------:R-:W-:Y:S02]  /*23c0*/  IMAD.MOV.U32 R3, RZ, RZ, RZ ;  /* 0x000000ffff037224 */ /* 0x000fe400078e00ff */
[----:B------:R-:W-:Y:S01]  /*23d0*/  IMAD.WIDE R12, R13, 0x4, R22 ;  /* 0x000000040d0c7825 */ /* 0x000fe200078e0216 */
[----:B------:R-:W-:-:S04]  /*23e0*/  LOP3.LUT R29, R29, 0xffff, RZ, 0xc0, !PT ;  /* 0x0000ffff1d1d7812 */ /* 0x000fc800078ec0ff */
[----:B------:R0:W4:Y:S02]  /*23f0*/  @P4 LDG.E.EL R3, desc[UR4][R12.64] ;  /* 0x000000040c034981 */ /* 0x000124000c2e1900 */
[----:B0-----:R-:W-:-:S04]  /*2400*/  LEA.HI R12, R29, R28, RZ, 0x18 ;  /* 0x0000001c1d0c7211 */ /* 0x001fc800078fc0ff */
[----:B------:R-:W-:-:S05]  /*2410*/  LOP3.LUT R12, R12, 0xff00, RZ, 0xc0, !PT ;  /* 0x0000ff000c0c7812 */ /* 0x000fca00078ec0ff */
[----:B------:R-:W-:Y:S01]  /*2420*/  IMAD.MOV R12, RZ, RZ, -R12 ;  /* 0x000000ffff0c7224 */ /* 0x000fe200078e0a0c */
[----:B------:R-:W-:Y:S01]  /*2430*/  SEL R34, R57, RZ, P2 ;  /* 0x000000ff39227207 */ /* 0x000fe20001000000 */
[----:B------:R-:W-:-:S03]  /*2440*/  VIADD R57, R20, 0xfffea5e8 ;  /* 0xfffea5e814397836 */ /* 0x000fc60000000000 */
[----:B------:R-:W-:Y:S01]  /*2450*/  PRMT R13, R12, 0x7710, RZ ;  /* 0x000077100c0d7816 */ /* 0x000fe200000000ff */
[----:B------:R-:W-:Y:S01]  /*2460*/  IMAD R61, R28, -0x18, R61 ;  /* 0xffffffe81c3d7824 */ /* 0x000fe200078e023d */
[----:B---3--:R-:W-:Y:S02]  /*2470*/  SEL R29, R52, RZ, P1 ;  /* 0x000000ff341d7207 */ /* 0x008fe40000800000 */
[----:B------:R-:W-:Y:S01]  /*2480*/  SEL R36, R36, RZ, P1 ;  /* 0x000000ff24247207 */ /* 0x000fe20000800000 */
[----:B------:R-:W-:Y:S02]  /*2490*/  IMAD.IADD R12, R28, 0x1, R13 ;  /* 0x000000011c0c7824 */ /* 0x000fe400078e020d */
[----:B------:R-:W-:Y:S01]  /*24a0*/  FADD R28, R16, R55 ;  /* 0x00000037101c7221 */ /* 0x000fe20000000000 */
[----:B------:R-:W-:-:S04]  /*24b0*/  IMAD.HI R16, R57, 0x2aaaaaab, RZ ;  /* 0x2aaaaaab39107827 */ /* 0x000fc800078e02ff */
[----:B------:R-:W-:Y:S01]  /*24c0*/  FADD R92, R36, R29 ;  /* 0x0000001d245c7221 */ /* 0x000fe20000000000 */
[----:B------:R-:W-:-:S04]  /*24d0*/  SHF.R.U32.HI R29, RZ, 0x1f, R16 ;  /* 0x0000001fff1d7819 */ /* 0x000fc80000011610 */
[----:B------:R-:W-:-:S04]  /*24e0*/  LEA.HI.SX32 R16, R16, R29, 0x1e ;  /* 0x0000001d10107211 */ /* 0x000fc800078ff2ff */
[----:B------:R-:W-:Y:S02]  /*24f0*/  PRMT R29, R16, 0x9910, RZ ;  /* 0x00009910101d7816 */ /* 0x000fe400000000ff */
[----:B------:R-:W-:Y:S02]  /*2500*/  PRMT R13, R12, 0x9910, RZ ;  /* 0x000099100c0d7816 */ /* 0x000fe400000000ff */
[----:B------:R-:W-:Y:S01]  /*2510*/  SHF.R.S32.HI R29, RZ, 0xf, R29 ;  /* 0x0000000fff1d7819 */ /* 0x000fe2000001141d */
[----:B------:R-:W-:-:S03]  /*2520*/  IMAD R12, R61, 0x100, R58 ;  /* 0x000001003d0c7824 */ /* 0x000fc600078e023a */
[----:B------:R-:W-:Y:S01]  /*2530*/  LOP3.LUT R29, R29, 0xffff, RZ, 0xc0, !PT ;  /* 0x0000ffff1d1d7812 */ /* 0x000fe200078ec0ff */
[----:B------:R-:W-:Y:S01]  /*2540*/  IMAD.IADD R13, R12, 0x1, R13 ;  /* 0x000000010c0d7824 */ /* 0x000fe200078e020d */
[----:B------:R-:W-:Y:S02]  /*2550*/  CS2R R40, SRZ ;  /* 0x0000000000287805 */ /* 0x000fe4000001ff00 */
[----:B------:R-:W-:Y:S01]  /*2560*/  LEA.HI R29, R29, R16, RZ, 0x18 ;  /* 0x000000101d1d7211 */ /* 0x000fe200078fc0ff */
[----:B------:R-:W-:-:S03]  /*2570*/  IMAD.WIDE R12, R13, 0x4, R22 ;  /* 0x000000040d0c7825 */ /* 0x000fc600078e0216 */
[----:B------:R-:W-:Y:S01]  /*2580*/  LOP3.LUT R29, R29, 0xff00, RZ, 0xc0, !PT ;  /* 0x0000ff001d1d7812 */ /* 0x000fe200078ec0ff */
[----:B------:R-:W-:Y:S01]  /*2590*/  VIADD R55, R19, 0xfffea5e8 ;  /* 0xfffea5e813377836 */ /* 0x000fe20000000000 */
[----:B------:R0:W3:Y:S01]  /*25a0*/  @P4 LDG.E.EL R41, desc[UR4][R12.64] ;  /* 0x000000040c294981 */ /* 0x0000e2000c2e1900 */
[----:B------:R-:W-:Y:S02]  /*25b0*/  FADD R30, R39, R30 ;  /* 0x0000001e271e7221 */ /* 0x000fe40000000000 */
[----:B0-----:R-:W-:Y:S02]  /*25c0*/  IMAD.MOV R13, RZ, RZ, -R29 ;  /* 0x000000ffff0d7224 */ /* 0x001fe400078e0a1d */
[----:B------:R-:W-:Y:S01]  /*25d0*/  FADD R29, R53, R0 ;  /* 0x00000000351d7221 */ /* 0x000fe20000000000 */
[----:B------:R-:W-:Y:S01]  /*25e0*/  IMAD.HI R0, R55, 0x2aaaaaab, RZ ;  /* 0x2aaaaaab37007827 */ /* 0x000fe200078e02ff */
[----:B------:R-:W0:Y:S01]  /*25f0*/  LDC.64 R52, c[0x0][0x238] ;  /* 0x00008e00ff347b82 */ /* 0x000e220000000a00 */
[----:B------:R-:W-:-:S03]  /*2600*/  PRMT R13, R13, 0x7710, RZ ;  /* 0x000077100d0d7816 */ /* 0x000fc600000000ff */
[----:B------:R-:W-:Y:S01]  /*2610*/  SHF.R.U32.HI R39, RZ, 0x1f, R0 ;  /* 0x0000001fff277819 */ /* 0x000fe20000011600 */
[----:B------:R-:W-:-:S03]  /*2620*/  IMAD R57, R16, -0x18, R57 ;  /* 0xffffffe810397824 */ /* 0x000fc600078e0239 */
[----:B------:R-:W-:Y:S01]  /*2630*/  LEA.HI.SX32 R0, R0, R39, 0x1e ;  /* 0x0000002700007211 */ /* 0x000fe200078ff2ff */
[----:B------:R-:W-:-:S03]  /*2640*/  IMAD.IADD R12, R16, 0x1, R13 ;  /* 0x00000001100c7824 */ /* 0x000fc600078e020d */
[----:B------:R-:W-:Y:S02]  /*2650*/  PRMT R16, R0, 0x9910, RZ ;  /* 0x0000991000107816 */ /* 0x000fe400000000ff */
[----:B------:R-:W-:Y:S02]  /*2660*/  PRMT R13, R12, 0x9910, RZ ;  /* 0x000099100c0d7816 */ /* 0x000fe400000000ff */
[----:B------:R-:W-:Y:S01]  /*2670*/  SHF.R.S32.HI R16, RZ, 0xf, R16 ;  /* 0x0000000fff107819 */ /* 0x000fe20000011410 */
[----:B------:R-:W-:-:S03]  /*2680*/  IMAD R12, R57, 0x100, R58 ;  /* 0x00000100390c7824 */ /* 0x000fc600078e023a */
[----:B------:R-:W-:Y:S01]  /*2690*/  LOP3.LUT R39, R16, 0xffff, RZ, 0xc0, !PT ;  /* 0x0000ffff10277812 */ /* 0x000fe200078ec0ff */
[----:B------:R-:W-:-:S03]  /*26a0*/  IMAD.IADD R13, R12, 0x1, R13 ;  /* 0x000000010c0d7824 */ /* 0x000fc600078e020d */
[----:B------:R-:W-:Y:S01]  /*26b0*/  LEA.HI R16, R39, R0, RZ, 0x18 ;  /* 0x0000000027107211 */ /* 0x000fe200078fc0ff */
[----:B------:R-:W-:-:S03]  /*26c0*/  IMAD.WIDE R12, R13, 0x4, R22 ;  /* 0x000000040d0c7825 */ /* 0x000fc600078e0216 */
[----:B------:R-:W-:Y:S02]  /*26d0*/  LOP3.LUT R16, R16, 0xff00, RZ, 0xc0, !PT ;  /* 0x0000ff0010107812 */ /* 0x000fe400078ec0ff */
[----:B------:R1:W3:Y:S03]  /*26e0*/  @P4 LDG.E.EL R40, desc[UR4][R12.64] ;  /* 0x000000040c284981 */ /* 0x0002e6000c2e1900 */
[----:B-1----:R-:W-:-:S05]  /*26f0*/  IMAD.MOV R13, RZ, RZ, -R16 ;  /* 0x000000ffff0d7224 */ /* 0x002fca00078e0a10 */
[----:B------:R-:W-:Y:S01]  /*2700*/  PRMT R13, R13, 0x7710, RZ ;  /* 0x000077100d0d7816 */ /* 0x000fe200000000ff */
[----:B------:R-:W-:-:S04]  /*2710*/  IMAD R55, R0, -0x18, R55 ;  /* 0xffffffe800377824 */ /* 0x000fc800078e0237 */
[----:B------:R-:W-:Y:S01]  /*2720*/  IMAD.IADD R12, R0, 0x1, R13 ;  /* 0x00000001000c7824 */ /* 0x000fe200078e020d */
[----:B--2---:R-:W-:Y:S01]  /*2730*/  SEL R93, R46, RZ, P1 ;  /* 0x000000ff2e5d7207 */ /* 0x004fe20000800000 */
[----:B------:R-:W-:Y:S01]  /*2740*/  IMAD R58, R55, 0x100, R58 ;  /* 0x00000100373a7824 */ /* 0x000fe200078e023a */
[----:B------:R-:W-:Y:S02]  /*2750*/  SEL R38, R38, RZ, P1 ;  /* 0x000000ff26267207 */ /* 0x000fe40000800000 */
[----:B------:R-:W-:-:S03]  /*2760*/  PRMT R13, R12, 0x9910, RZ ;  /* 0x000099100c0d7816 */ /* 0x000fc600000000ff */
[----:B------:R-:W-:Y:S02]  /*2770*/  FADD R93, R38, R93 ;  /* 0x0000005d265d7221 */ /* 0x000fe40000000000 */
[----:B------:R-:W-:Y:S01]  /*2780*/  IMAD.IADD R13, R58, 0x1, R13 ;  /* 0x000000013a0d7824 */ /* 0x000fe200078e020d */
[----:B------:R-:W-:-:S03]  /*2790*/  CS2R R38, SRZ ;  /* 0x0000000000267805 */ /* 0x000fc6000001ff00 */
[----:B------:R-:W-:-:S05]  /*27a0*/  IMAD.WIDE R12, R13, 0x4, R22 ;  /* 0x000000040d0c7825 */ /* 0x000fca00078e0216 */
[----:B------:R0:W2:Y:S01]  /*27b0*/  @P4 LDG.E.EL R39, desc[UR4][R12.64] ;  /* 0x000000040c274981 */ /* 0x0000a2000c2e1900 */
[----:B------:R-:W-:Y:S02]  /*27c0*/  IMAD.MOV.U32 R0, RZ, RZ, RZ ;  /* 0x000000ffff007224 */ /* 0x000fe400078e00ff */
[----:B0-----:R-:W-:-:S05]  /*27d0*/  IMAD.WIDE R12, R7, 0x4, R52 ;  /* 0x00000004070c7825 */ /* 0x001fca00078e0234 */
[----:B------:R0:W2:Y:S01]  /*27e0*/  @P3 LDG.E.EL R38, desc[UR4][R12.64] ;  /* 0x000000040c263981 */ /* 0x0000a2000c2e1900 */
[----:B------:R-:W-:-:S04]  /*27f0*/  IMAD.WIDE R22, R67, 0x4, R52 ;  /* 0x0000000443167825 */ /* 0x000fc800078e0234 */
[----:B0-----:R-:W-:-:S05]  /*2800*/  IMAD.WIDE R12, R5, 0x4, R52 ;  /* 0x00000004050c7825 */ /* 0x001fca00078e0234 */
[----:B------:R0:W2:Y:S01]  /*2810*/  @P3 LDG.E.EL R0, desc[UR4][R12.64] ;  /* 0x000000040c003981 */ /* 0x0000a2000c2e1900 */
[----:B------:R-:W-:Y:S01]  /*2820*/  IMAD.MOV.U32 R16, RZ, RZ, RZ ;  /* 0x000000ffff107224 */ /* 0x000fe200078e00ff */
[----:B0-----:R-:W-:-:S06]  /*2830*/  CS2R R12, SRZ ;  /* 0x00000000000c7805 */ /* 0x001fcc000001ff00 */
[----:B------:R0:W2:Y:S01]  /*2840*/  @P3 LDG.E.EL R12, desc[UR4][R22.64] ;  /* 0x00000004160c3981 */ /* 0x0000a2000c2e1900 */
[----:B------:R-:W-:Y:S02]  /*2850*/  IMAD.MOV.U32 R46, RZ, RZ, RZ ;  /* 0x000000ffff2e7224 */ /* 0x000fe400078e00ff */
[----:B0-----:R-:W-:-:S05]  /*2860*/  IMAD.WIDE R22, R65, 0x4, R52 ;  /* 0x0000000441167825 */ /* 0x001fca00078e0234 */
[----:B------:R0:W2:Y:S02]  /*2870*/  @P3 LDG.E.EL R16, desc[UR4][R22.64] ;  /* 0x0000000416103981 */ /* 0x0000a4000c2e1900 */
[----:B0-----:R-:W-:-:S05]  /*2880*/  IMAD.WIDE R22, R63, 0x4, R52 ;  /* 0x000000043f167825 */ /* 0x001fca00078e0234 */
[----:B------:R0:W2:Y:S01]  /*2890*/  @P4 LDG.E.EL R46, desc[UR4][R22.64] ;  /* 0x00000004162e4981 */ /* 0x0000a2000c2e1900 */
[----:B------:R-:W-:Y:S02]  /*28a0*/  VIADD R36, R18, 0xfffe8de8 ;  /* 0xfffe8de812247836 */ /* 0x000fe40000000000 */
[----:B------:R-:W-:Y:S02]  /*28b0*/  IMAD.MOV.U32 R7, RZ, RZ, RZ ;  /* 0x000000ffff077224 */ /* 0x000fe400078e00ff */
[----:B0-----:R-:W-:-:S05]  /*28c0*/  IMAD.WIDE R22, R61, 0x4, R52 ;  /* 0x000000043d167825 */ /* 0x001fca00078e0234 */
[----:B------:R0:W2:Y:S01]  /*28d0*/  @P4 LDG.E.EL R13, desc[UR4][R22.64] ;  /* 0x00000004160d4981 */ /* 0x0000a2000c2e1900 */
[----:B------:R-:W-:-:S04]  /*28e0*/  IMAD.HI R5, R36, 0x2aaaaaab, RZ ;  /* 0x2aaaaaab24057827 */ /* 0x000fc800078e02ff */
[----:B0-----:R-:W-:-:S05]  /*28f0*/  IMAD.WIDE R22, R57, 0x4, R52 ;  /* 0x0000000439167825 */ /* 0x001fca00078e0234 */
[----:B------:R0:W2:Y:S02]  /*2900*/  @P4 LDG.E.EL R7, desc[UR4][R22.64] ;  /* 0x0000000416074981 */ /* 0x0000a4000c2e1900 */
[----:B0-----:R-:W-:Y:S01]  /*2910*/  IMAD.WIDE R22, R55, 0x4, R52 ;  /* 0x0000000437167825 */ /* 0x001fe200078e0234 */
[----:B------:R-:W-:-:S04]  /*2920*/  SHF.R.U32.HI R52, RZ, 0x1f, R5 ;  /* 0x0000001fff347819 */ /* 0x000fc80000011605 */
[----:B------:R-:W-:-:S04]  /*2930*/  LEA.HI.SX32 R53, R5, R52, 0x1e ;  /* 0x0000003405357211 */ /* 0x000fc800078ff2ff */
[----:B------:R-:W-:-:S04]  /*2940*/  PRMT R52, R53, 0x9910, RZ ;  /* 0x0000991035347816 */ /* 0x000fc800000000ff */
[----:B------:R-:W-:-:S04]  /*2950*/  SHF.R.S32.HI R52, RZ, 0xf, R52 ;  /* 0x0000000fff347819 */ /* 0x000fc80000011434 */
[----:B------:R-:W-:-:S04]  /*2960*/  LOP3.LUT R52, R52, 0xffff, RZ, 0xc0, !PT ;  /* 0x0000ffff34347812 */ /* 0x000fc800078ec0ff */
[----:B------:R-:W-:-:S04]  /*2970*/  LEA.HI R52, R52, R53, RZ, 0x16 ;  /* 0x0000003534347211 */ /* 0x000fc800078fb0ff */
[----:B------:R-:W-:Y:S01]  /*2980*/  LOP3.LUT R52, R52, 0xffc0, RZ, 0xc0, !PT ;  /* 0x0000ffc034347812 */ /* 0x000fe200078ec0ff */
[----:B------:R-:W-:-:S04]  /*2990*/  IMAD.MOV.U32 R5, RZ, RZ, RZ ;  /* 0x000000ffff057224 */ /* 0x000fc800078e00ff */
[----:B------:R-:W-:Y:S02]  /*29a0*/  IMAD.MOV R52, RZ, RZ, -R52 ;  /* 0x000000ffff347224 */ /* 0x000fe400078e0a34 */
[----:B------:R-:W-:Y:S01]  /*29b0*/  VIADD R26, R26, 0xfffe8de8 ;  /* 0xfffe8de81a1a7836 */ /* 0x000fe20000000000 */
[----:B------:R0:W2:Y:S02]  /*29c0*/  @P4 LDG.E.EL R5, desc[UR4][R22.64] ;  /* 0x0000000416054981 */ /* 0x0000a4000c2e1900 */
[----:B------:R-:W-:Y:S01]  /*29d0*/  PRMT R52, R52, 0x7710, RZ ;  /* 0x0000771034347816 */ /* 0x000fe200000000ff */
[----:B------:R-:W-:Y:S01]  /*29e0*/  FADD R31, R49, R31 ;  /* 0x0000001f311f7221 */ /* 0x000fe20000000000 */
[----:B------:R-:W-:-:S03]  /*29f0*/  IMAD R49, R53, -0x18, R36 ;  /* 0xffffffe835317824 */ /* 0x000fc600078e0224 */
[----:B0-----:R-:W-:Y:S02]  /*2a00*/  IMAD.IADD R22, R53, 0x1, R52 ;  /* 0x0000000135167824 */ /* 0x001fe400078e0234 */
[----:B------:R-:W-:-:S05]  /*2a10*/  IMAD.HI R53, R26, 0x2aaaaaab, RZ ;  /* 0x2aaaaaab1a357827 */ /* 0x000fca00078e02ff */
[----:B------:R-:W-:-:S04]  /*2a20*/  SHF.R.U32.HI R58, RZ, 0x1f, R53 ;  /* 0x0000001fff3a7819 */ /* 0x000fc80000011635 */
[----:B------:R-:W-:Y:S01]  /*2a30*/  LEA.HI.SX32 R53, R53, R58, 0x1e ;  /* 0x0000003a35357211 */ /* 0x000fe200078ff2ff */
[----:B------:R-:W-:-:S03]  /*2a40*/  IMAD R52, R68, 0x600, RZ ;  /* 0x0000060044347824 */ /* 0x000fc600078e02ff */
[----:B------:R-:W-:Y:S02]  /*2a50*/  PRMT R55, R53, 0x9910, RZ ;  /* 0x0000991035377816 */ /* 0x000fe400000000ff */
[----:B------:R-:W-:Y:S02]  /*2a60*/  ISETP.GE.U32.AND P0, PT, R36, 0x600, PT ;  /* 0x000006002400780c */ /* 0x000fe40003f06070 */
[----:B------:R-:W-:Y:S02]  /*2a70*/  SHF.R.S32.HI R55, RZ, 0xf, R55 ;  /* 0x0000000fff377819 */ /* 0x000fe40000011437 */
[----:B------:R-:W-:Y:S02]  /*2a80*/  SEL R24, R60, RZ, P2 ;  /* 0x000000ff3c187207 */ /* 0x000fe40001000000 */
[----:B------:R-:W-:Y:S02]  /*2a90*/  SEL R33, R33, RZ, P2 ;  /* 0x000000ff21217207 */ /* 0x000fe40001000000 */
[----:B------:R-:W-:-:S02]  /*2aa0*/  SEL R27, R27, RZ, P2 ;  /* 0x000000ff1b1b7207 */ /* 0x000fc40001000000 */
[----:B------:R-:W-:Y:S02]  /*2ab0*/  SEL R42, R42, RZ, P2 ;  /* 0x000000ff2a2a7207 */ /* 0x000fe40001000000 */
[----:B------:R-:W-:Y:S02]  /*2ac0*/  SEL R48, R48, RZ, P2 ;  /* 0x000000ff30307207 */ /* 0x000fe40001000000 */
[----:B------:R-:W-:Y:S01]  /*2ad0*/  PRMT R23, R22, 0x9910, RZ ;  /* 0x0000991016177816 */ /* 0x000fe200000000ff */
[----:B------:R-:W-:Y:S01]  /*2ae0*/  IMAD R22, R49, 0x40, R52 ;  /* 0x0000004031167824 */ /* 0x000fe200078e0234 */
[----:B------:R-:W-:Y:S02]  /*2af0*/  ISETP.LT.AND P2, PT, R11, 0x5ed60, !P0 ;  /* 0x0005ed600b00780c */ /* 0x000fe40004741270 */
[----:B------:R-:W-:Y:S01]  /*2b00*/  LOP3.LUT R58, R55, 0xffff, RZ, 0xc0, !PT ;  /* 0x0000ffff373a7812 */ /* 0x000fe200078ec0ff */
[----:B------:R-:W-:Y:S02]  /*2b10*/  IMAD.IADD R22, R22, 0x1, R23 ;  /* 0x0000000116167824 */ /* 0x000fe400078e0217 */
[----:B------:R-:W-:Y:S01]  /*2b20*/  FADD R24, R33, R24 ;  /* 0x0000001821187221 */ /* 0x000fe20000000000 */
[----:B------:R-:W-:Y:S01]  /*2b30*/  LEA.HI R55, R58, R53, RZ, 0x16 ;  /* 0x000000353a377211 */ /* 0x000fe200078fb0ff */
[----:B------:R-:W-:-:S02]  /*2b40*/  IMAD.MOV.U32 R33, RZ, RZ, RZ ;  /* 0x000000ffff217224 */ /* 0x000fc400078e00ff */
[----:B------:R-:W-:Y:S01]  /*2b50*/  IMAD.WIDE R22, R22, 0x4, R74 ;  /* 0x0000000416167825 */ /* 0x000fe200078e024a */
[----:B------:R-:W-:-:S04]  /*2b60*/  LOP3.LUT R55, R55, 0xffc0, RZ, 0xc0, !PT ;  /* 0x0000ffc037377812 */ /* 0x000fc800078ec0ff */
[----:B------:R0:W2:Y:S02]  /*2b70*/  @P2 LDG.E.EL R33, desc[UR4][R22.64] ;  /* 0x0000000416212981 */ /* 0x0000a4000c2e1900 */
[----:B0-----:R-:W-:-:S05]  /*2b80*/  IMAD.MOV R22, RZ, RZ, -R55 ;  /* 0x000000ffff167224 */ /* 0x001fca00078e0a37 */
[----:B------:R-:W-:-:S05]  /*2b90*/  PRMT R22, R22, 0x7710, RZ ;  /* 0x0000771016167816 */ /* 0x000fca00000000ff */
[C---:B------:R-:W-:Y:S02]  /*2ba0*/  IMAD.IADD R22, R53.reuse, 0x1, R22 ;  /* 0x0000000135167824 */ /* 0x040fe400078e0216 */
[----:B------:R-:W-:-:S03]  /*2bb0*/  IMAD R53, R53, -0x18, R26 ;  /* 0xffffffe835357824 */ /* 0x000fc600078e021a */
[----:B------:R-:W-:Y:S01]  /*2bc0*/  PRMT R22, R22, 0x9910, RZ ;  /* 0x0000991016167816 */ /* 0x000fe200000000ff */
[----:B------:R-:W-:-:S04]  /*2bd0*/  VIADD R2, R2, 0xfffe8de8 ;  /* 0xfffe8de802027836 */ /* 0x000fc80000000000 */
[----:B------:R-:W-:Y:S02]  /*2be0*/  IMAD R23, R53, 0x40, R22 ;  /* 0x0000004035177824 */ /* 0x000fe400078e0216 */
[----:B------:R-:W-:-:S05]  /*2bf0*/  IMAD.HI R22, R2, 0x2aaaaaab, RZ ;  /* 0x2aaaaaab02167827 */ /* 0x000fca00078e02ff */
        /* <DEDUP_REMOVED lines=11> */
[----:B------:R-:W-:Y:S01]  /*2cb0*/  FADD R25, R27, R25 ;  /* 0x000000191b197221 */ /* 0x000fe20000000000 */
[----:B------:R-:W-:Y:S02]  /*2cc0*/  IMAD.MOV.U32 R23, RZ, RZ, RZ ;  /* 0x000000ffff177224 */ /* 0x000fe400078e00ff */
[----:B------:R-:W-:Y:S01]  /*2cd0*/  PRMT R22, R22, 0x9910, RZ ;  /* 0x0000991016167816 */ /* 0x000fe200000000ff */
[----:B------:R-:W-:-:S04]  /*2ce0*/  IMAD.WIDE R26, R26, 0x4, R74 ;  /* 0x000000041a1a7825 */ /* 0x000fc800078e024a */
[----:B------:R-:W-:Y:S01]  /*2cf0*/  IMAD R55, R55, -0x18, R2 ;  /* 0xffffffe837377824 */ /* 0x000fe200078e0202 */
[----:B------:R0:W2:Y:S01]  /*2d00*/  @P2 LDG.E.EL R23, desc[UR4][R26.64] ;  /* 0x000000041a172981 */ /* 0x0000a2000c2e1900 */
[----:B------:R-:W-:-:S04]  /*2d10*/  IMAD.MOV.U32 R2, RZ, RZ, R22 ;  /* 0x000000ffff027224 */ /* 0x000fc800078e0016 */
[----:B0-----:R-:W-:Y:S02]  /*2d20*/  IMAD R27, R55, 0x40, R2 ;  /* 0x00000040371b7824 */ /* 0x001fe400078e0202 */
[----:B------:R-:W-:Y:S02]  /*2d30*/  FADD R26, R35, R34 ;  /* 0x00000022231a7221 */ /* 0x000fe40000000000 */
[----:B------:R-:W-:Y:S02]  /*2d40*/  IMAD.IADD R27, R52, 0x1, R27 ;  /* 0x00000001341b7824 */ /* 0x000fe400078e021b */
[----:B------:R-:W-:Y:S02]  /*2d50*/  IMAD.MOV.U32 R2, RZ, RZ, RZ ;  /* 0x000000ffff027224 */ /* 0x000fe400078e00ff */
[----:B------:R-:W-:-:S04]  /*2d60*/  IMAD.WIDE R34, R27, 0x4, R74 ;  /* 0x000000041b227825 */ /* 0x000fc800078e024a */
[----:B------:R-:W-:Y:S01]  /*2d70*/  FADD R27, R42, R48 ;  /* 0x000000302a1b7221 */ /* 0x000fe20000000000 */
[----:B------:R-:W-:Y:S01]  /*2d80*/  IMAD.MOV.U32 R42, RZ, RZ, RZ ;  /* 0x000000ffff2a7224 */ /* 0x000fe200078e00ff */
[----:B------:R0:W2:Y:S01]  /*2d90*/  @P2 LDG.E.EL R2, desc[UR4][R34.64] ;  /* 0x0000000422022981 */ /* 0x0000a2000c2e1900 */
[----:B------:R-:W-:Y:S02]  /*2da0*/  VIADD R37, R37, 0xfffe8de8 ;  /* 0xfffe8de825257836 */ /* 0x000fe40000000000 */
[----:B0-----:R-:W-:-:S05]  /*2db0*/  IMAD.WIDE R34, R49, 0x4, R76 ;  /* 0x0000000431227825 */ /* 0x001fca00078e024c */
[----:B------:R0:W2:Y:S02]  /*2dc0*/  @P2 LDG.E.EL R42, desc[UR4][R34.64] ;  /* 0x00000004222a2981 */ /* 0x0000a4000c2e1900 */
[----:B0-----:R-:W-:-:S04]  /*2dd0*/  IMAD.WIDE R34, R53, 0x4, R76 ;  /* 0x0000000435227825 */ /* 0x001fc800078e024c */
[----:B------:R-:W-:-:S05]  /*2de0*/  IMAD.HI R53, R37, 0x2aaaaaab, RZ ;  /* 0x2aaaaaab25357827 */ /* 0x000fca00078e02ff */
[----:B------:R-:W-:-:S04]  /*2df0*/  SHF.R.U32.HI R58, RZ, 0x1f, R53 ;  /* 0x0000001fff3a7819 */ /* 0x000fc80000011635 */
[----:B------:R-:W-:-:S04]  /*2e00*/  LEA.HI.SX32 R58, R53, R58, 0x1e ;  /* 0x0000003a353a7211 */ /* 0x000fc800078ff2ff */
[----:B------:R-:W-:Y:S01]  /*2e10*/  PRMT R53, R58, 0x9910, RZ ;  /* 0x000099103a357816 */ /* 0x000fe200000000ff */
[----:B------:R-:W-:-:S03]  /*2e20*/  IMAD.MOV.U32 R22, RZ, RZ, RZ ;  /* 0x000000ffff167224 */ /* 0x000fc600078e00ff */
[----:B------:R-:W-:-:S03]  /*2e30*/  SHF.R.S32.HI R53, RZ, 0xf, R53 ;  /* 0x0000000fff357819 */ /* 0x000fc60000011435 */
[----:B------:R0:W2:Y:S01]  /*2e40*/  @P2 LDG.E.EL R22, desc[UR4][R34.64] ;  /* 0x0000000422162981 */ /* 0x0000a2000c2e1900 */
[----:B------:R-:W-:Y:S01]  /*2e50*/  LOP3.LUT R53, R53, 0xffff, RZ, 0xc0, !PT ;  /* 0x0000ffff35357812 */ /* 0x000fe200078ec0ff */
[----:B------:R-:W-:-:S03]  /*2e60*/  IMAD.WIDE R48, R55, 0x4, R76 ;  /* 0x0000000437307825 */ /* 0x000fc600078e024c */
[----:B0-----:R-:W-:Y:S01]  /*2e70*/  LEA.HI R34, R53, R58, RZ, 0x16 ;  /* 0x0000003a35227211 */ /* 0x001fe200078fb0ff */
[----:B------:R-:W-:-:S03]  /*2e80*/  IMAD.MOV.U32 R35, RZ, RZ, RZ ;  /* 0x000000ffff237224 */ /* 0x000fc600078e00ff */
[----:B------:R-:W-:-:S03]  /*2e90*/  LOP3.LUT R34, R34, 0xffc0, RZ, 0xc0, !PT ;  /* 0x0000ffc022227812 */ /* 0x000fc600078ec0ff */
[----:B------:R0:W2:Y:S02]  /*2ea0*/  @P2 LDG.E.EL R35, desc[UR4][R48.64] ;  /* 0x0000000430232981 */ /* 0x0000a4000c2e1900 */
[----:B------:R-:W-:Y:S02]  /*2eb0*/  IMAD.MOV R34, RZ, RZ, -R34 ;  /* 0x000000ffff227224 */ /* 0x000fe400078e0a22 */
[----:B------:R-:W-:-:S03]  /*2ec0*/  IMAD R37, R58, -0x18, R37 ;  /* 0xffffffe83a257824 */ /* 0x000fc600078e0225 */
[----:B0-----:R-:W-:-:S05]  /*2ed0*/  PRMT R49, R34, 0x7710, RZ ;  /* 0x0000771022317816 */ /* 0x001fca00000000ff */
[----:B------:R-:W-:-:S05]  /*2ee0*/  IMAD.IADD R58, R58, 0x1, R49 ;  /* 0x000000013a3a7824 */ /* 0x000fca00078e0231 */
[----:B------:R-:W-:-:S05]  /*2ef0*/  PRMT R34, R58, 0x9910, RZ ;  /* 0x000099103a227816 */ /* 0x000fca00000000ff */
[C---:B------:R-:W-:Y:S02]  /*2f00*/  IMAD R49, R37.reuse, 0x40, R34 ;  /* 0x0000004025317824 */ /* 0x040fe400078e0222 */
[----:B------:R-:W-:Y:S02]  /*2f10*/  IMAD.MOV.U32 R34, RZ, RZ, RZ ;  /* 0x000000ffff227224 */ /* 0x000fe400078e00ff */
[----:B------:R-:W-:Y:S02]  /*2f20*/  IMAD.IADD R52, R52, 0x1, R49 ;  /* 0x0000000134347824 */ /* 0x000fe400078e0231 */
[----:B------:R-:W-:-:S04]  /*2f30*/  IMAD.WIDE R48, R37, 0x4, R76 ;  /* 0x0000000425307825 */ /* 0x000fc800078e024c */
[----:B------:R-:W-:Y:S01]  /*2f40*/  IMAD.HI R51, R51, 0x2b30bc9f, RZ ;  /* 0x2b30bc9f33337827 */ /* 0x000fe200078e02ff */
[----:B------:R0:W2:Y:S03]  /*2f50*/  @P2 LDG.E.EL R34, desc[UR4][R48.64] ;  /* 0x0000000430222981 */ /* 0x0000a6000c2e1900 */
[----:B------:R-:W-:Y:S01]  /*2f60*/  IMAD.MOV.U32 R37, RZ, RZ, RZ ;  /* 0x000000ffff257224 */ /* 0x000fe200078e00ff */
[----:B------:R-:W-:Y:S01]  /*2f70*/  SHF.R.U32.HI R58, RZ, 0x1f, R51 ;  /* 0x0000001fff3a7819 */ /* 0x000fe20000011633 */
[----:B0-----:R-:W-:-:S03]  /*2f80*/  IMAD.WIDE R48, R52, 0x4, R74 ;  /* 0x0000000434307825 */ /* 0x001fc600078e024a */
[----:B------:R-:W-:Y:S02]  /*2f90*/  LEA.HI.SX32 R58, R51, R58, 0x12 ;  /* 0x0000003a333a7211 */ /* 0x000fe400078f92ff */
[----:B------:R0:W2:Y:S01]  /*2fa0*/  @P2 LDG.E.EL R37, desc[UR4][R48.64] ;  /* 0x0000000430252981 */ /* 0x0000a2000c2e1900 */
[----:B------:R-:W-:Y:S02]  /*2fb0*/  IMAD R67, R68, -0x17b58, R11 ;  /* 0xfffe84a844437824 */ /* 0x000fe400078e020b */
[----:B0-----:R-:W-:-:S04]  /*2fc0*/  VIADD R49, R11, 0x1 ;  /* 0x000000010b317836 */ /* 0x001fc80000000000 */
[----:B------:R-:W-:-:S04]  /*2fd0*/  IMAD R66, R58, -0x17b58, R49 ;  /* 0xfffe84a83a427824 */ /* 0x000fc800078e0231 */
[----:B------:R-:W-:Y:S02]  /*2fe0*/  VIADD R57, R66, 0xfffe87e8 ;  /* 0xfffe87e842397836 */ /* 0x000fe40000000000 */
[----:B------:R-:W-:-:S03]  /*2ff0*/  VIADD R60, R67, 0xfffe87e8 ;  /* 0xfffe87e8433c7836 */ /* 0x000fc60000000000 */
[----:B------:R-:W-:Y:S02]  /*3000*/  SHF.R.S32.HI R58, RZ, 0x1f, R57 ;  /* 0x0000001fff3a7819 */ /* 0x000fe40000011439 */
[----:B------:R-:W-:Y:S02]  /*3010*/  SHF.R.S32.HI R53, RZ, 0x1f, R60 ;  /* 0x0000001fff357819 */ /* 0x000fe4000001143c */
[----:B------:R-:W-:Y:S02]  /*3020*/  LEA.HI R58, R58, R57, RZ, 0x4 ;  /* 0x000000393a3a7211 */ /* 0x000fe400078f20ff */
[----:B------:R-:W-:Y:S02]  /*3030*/  LEA.HI R52, R53, R60, RZ, 0x4 ;  /* 0x0000003c35347211 */ /* 0x000fe400078f20ff */
[----:B------:R-:W-:Y:S02]  /*3040*/  LOP3.LUT R62, R58, 0xfffffff0, RZ, 0xc0, !PT ;  /* 0xfffffff03a3e7812 */ /* 0x000fe400078ec0ff */
[----:B------:R-:W-:-:S02]  /*3050*/  SHF.R.U32.HI R58, RZ, 0x4, R58 ;  /* 0x00000004ff3a7819 */ /* 0x000fc4000001163a */
[----:B------:R-:W-:Y:S02]  /*3060*/  SHF.R.U32.HI R53, RZ, 0x4, R52 ;  /* 0x00000004ff357819 */ /* 0x000fe40000011634 */
[----:B------:R-:W-:Y:S02]  /*3070*/  PRMT R49, R58, 0x9910, RZ ;  /* 0x000099103a317816 */ /* 0x000fe400000000ff */
[----:B------:R-:W-:-:S03]  /*3080*/  PRMT R55, R53, 0x9910, RZ ;  /* 0x0000991035377816 */ /* 0x000fc600000000ff */
[----:B------:R-:W-:Y:S02]  /*3090*/  IMAD R49, R49, 0xe39, RZ ;  /* 0x00000e3931317824 */ /* 0x000fe400078e02ff */
[----:B------:R-:W-:-:S03]  /*30a0*/  IMAD R55, R55, 0xe39, RZ ;  /* 0x00000e3937377824 */ /* 0x000fc600078e02ff */
[----:B------:R-:W-:Y:S01]  /*30b0*/  SHF.R.S32.HI R49, RZ, 0x10, R49 ;  /* 0x00000010ff317819 */ /* 0x000fe20000011431 */
[----:B------:R-:W-:Y:S01]  /*30c0*/  IMAD.IADD R57, R57, 0x1, -R62 ;  /* 0x0000000139397824 */ /* 0x000fe200078e0a3e */
[----:B------:R-:W-:Y:S02]  /*30d0*/  SHF.R.S32.HI R55, RZ, 0x10, R55 ;  /* 0x00000010ff377819 */ /* 0x000fe40000011437 */
[----:B------:R-:W-:Y:S02]  /*30e0*/  LOP3.LUT R62, R49, 0xffff, RZ, 0xc0, !PT ;  /* 0x0000ffff313e7812 */ /* 0x000fe400078ec0ff */
[----:B------:R-:W-:Y:S02]  /*30f0*/  LOP3.LUT R55, R55, 0xffff, RZ, 0xc0, !PT ;  /* 0x0000ffff37377812 */ /* 0x000fe400078ec0ff */
[----:B------:R-:W-:Y:S02]  /*3100*/  SHF.R.U32.HI R49, RZ, 0x1, R62 ;  /* 0x00000001ff317819 */ /* 0x000fe4000001163e */
[----:B------:R-:W-:-:S02]  /*3110*/  SHF.R.U32.HI R48, RZ, 0x1, R55 ;  /* 0x00000001ff307819 */ /* 0x000fc40000011637 */
[----:B------:R-:W-:Y:S02]  /*3120*/  LEA.HI R49, R62, R49, RZ, 0x11 ;  /* 0x000000313e317211 */ /* 0x000fe400078f88ff */
[----:B------:R-:W-:Y:S02]  /*3130*/  LEA.HI R48, R55, R48, RZ, 0x11 ;  /* 0x0000003037307211 */ /* 0x000fe400078f88ff */
[----:B------:R-:W-:Y:S02]  /*3140*/  PRMT R49, R49, 0x9910, RZ ;  /* 0x0000991031317816 */ /* 0x000fe400000000ff */
[----:B------:R-:W-:-:S03]  /*3150*/  PRMT R48, R48, 0x9910, RZ ;  /* 0x0000991030307816 */ /* 0x000fc600000000ff */
[----:B------:R-:W-:Y:S02]  /*3160*/  IMAD R49, R49, 0x24, RZ ;  /* 0x0000002431317824 */ /* 0x000fe400078e02ff */
[----:B------:R-:W-:Y:S02]  /*3170*/  IMAD R48, R48, 0x24, RZ ;  /* 0x0000002430307824 */ /* 0x000fe400078e02ff */
[----:B------:R-:W-:Y:S01]  /*3180*/  IMAD.MOV R49, RZ, RZ, -R49 ;  /* 0x000000ffff317224 */ /* 0x000fe200078e0a31 */
[----:B----4-:R0:W-:Y:S01]  /*3190*/  STL.64 [R1], R82 ;  /* 0x0000005201007387 */ /* 0x0101e20000100a00 */
[----:B------:R-:W-:-:S03]  /*31a0*/  IMAD.MOV R48, RZ, RZ, -R48 ;  /* 0x000000ffff307224 */ /* 0x000fc600078e0a30 */
[----:B------:R-:W-:Y:S01]  /*31b0*/  PRMT R49, R49, 0x7710, RZ ;  /* 0x0000771031317816 */ /* 0x000fe200000000ff */
[----:B------:R-:W-:Y:S01]  /*31c0*/  IMAD.HI R50, R50, 0x2b30bc9f, RZ ;  /* 0x2b30bc9f32327827 */ /* 0x000fe200078e02ff */
[----:B------:R-:W-:Y:S01]  /*31d0*/  PRMT R48, R48, 0x7710, RZ ;  /* 0x0000771030307816 */ /* 0x000fe200000000ff */
[----:B0-----:R-:W0:Y:S02]  /*31e0*/  LDC.64 R82, c[0x0][0x250] ;  /* 0x00009400ff527b82 */ /* 0x001e240000000a00 */
[----:B------:R-:W-:Y:S01]  /*31f0*/  IMAD.IADD R58, R58, 0x1, R49 ;  /* 0x000000013a3a7824 */ /* 0x000fe200078e0231 */
[----:B------:R-:W-:Y:S01]  /*3200*/  LOP3.LUT R49, R52, 0xfffffff0, RZ, 0xc0, !PT ;  /* 0xfffffff034317812 */ /* 0x000fe200078ec0ff */
[----:B------:R-:W-:Y:S01]  /*3210*/  IMAD.IADD R48, R53, 0x1, R48 ;  /* 0x0000000135307824 */ /* 0x000fe200078e0230 */
[----:B------:R-:W-:Y:S02]  /*3220*/  P2R R88, PR, RZ, 0x2 ;  /* 0x00000002ff587803 */ /* 0x000fe40000000000 */
[----:B------:R-:W-:Y:S01]  /*3230*/  SHF.R.U32.HI R55, RZ, 0x1f, R50 ;  /* 0x0000001fff377819 */ /* 0x000fe20000011632 */
[----:B------:R-:W-:Y:S01]  /*3240*/  IMAD R51, R68, 0x240, RZ ;  /* 0x0000024044337824 */ /* 0x000fe200078e02ff */
[C---:B------:R-:W-:Y:S01]  /*3250*/  ISETP.GE.U32.AND P1, PT, R60.reuse, 0x240, PT ;  /* 0x000002403c00780c */ /* 0x040fe20003f26070 */
[----:B------:R-:W-:Y:S01]  /*3260*/  IMAD.IADD R60, R60, 0x1, -R49 ;  /* 0x000000013c3c7824 */ /* 0x000fe200078e0a31 */
[----:B------:R-:W-:Y:S01]  /*3270*/  LEA.HI.SX32 R55, R50, R55, 0x12 ;  /* 0x0000003732377211 */ /* 0x000fe200078f92ff */
[C---:B------:R-:W-:Y:S01]  /*3280*/  VIADD R50, R11.reuse, 0x2 ;  /* 0x000000020b327836 */ /* 0x040fe20000000000 */
[----:B------:R-:W-:Y:S01]  /*3290*/  PRMT R49, R48, 0x9910, RZ ;  /* 0x0000991030317816 */ /* 0x000fe200000000ff */
[----:B------:R-:W-:Y:S01]  /*32a0*/  IMAD R48, R60, 0x24, R51 ;  /* 0x000000243c307824 */ /* 0x000fe200078e0233 */
[----:B------:R-:W-:-:S02]  /*32b0*/  ISETP.LT.AND P5, PT, R11, 0x5ed60, !P1 ;  /* 0x0005ed600b00780c */ /* 0x000fc40004fa1270 */
[----:B------:R-:W-:Y:S01]  /*32c0*/  PRMT R58, R58, 0x9910, RZ ;  /* 0x000099103a3a7816 */ /* 0x000fe200000000ff */
[----:B------:R-:W-:Y:S02]  /*32d0*/  IMAD R65, R55, -0x17b58, R50 ;  /* 0xfffe84a837417824 */ /* 0x000fe400078e0232 */
[----:B------:R-:W-:Y:S01]  /*32e0*/  IMAD.IADD R48, R48, 0x1, R49 ;  /* 0x0000000130307824 */ /* 0x000fe200078e0231 */
[----:B------:R-:W-:Y:S01]  /*32f0*/  CS2R R52, SRZ ;  /* 0x0000000000347805 */ /* 0x000fe2000001ff00 */
[----:B------:R-:W-:Y:S02]  /*3300*/  IMAD R58, R57, 0x24, R58 ;  /* 0x00000024393a7824 */ /* 0x000fe400078e023a */
[----:B------:R-:W-:Y:S02]  /*3310*/  VIADD R73, R65, 0xfffe87e8 ;  /* 0xfffe87e841497836 */ /* 0x000fe40000000000 */
[----:B0-----:R-:W-:-:S04]  /*3320*/  IMAD.WIDE R48, R48, 0x4, R82 ;  /* 0x0000000430307825 */ /* 0x001fc800078e0252 */
[----:B------:R-:W-:Y:S01]  /*3330*/  IMAD.IADD R58, R51, 0x1, R58 ;  /* 0x00000001333a7824 */ /* 0x000fe200078e023a */
[----:B------:R-:W-:Y:S01]  /*3340*/  SHF.R.S32.HI R50, RZ, 0x1f, R73 ;  /* 0x0000001fff327819 */ /* 0x000fe20000011449 */
[----:B------:R0:W4:Y:S03]  /*3350*/  @P5 LDG.E.EL R52, desc[UR4][R48.64] ;  /* 0x0000000430345981 */ /* 0x000126000c2e1900 */
[----:B------:R-:W-:Y:S01]  /*3360*/  LEA.HI R50, R50, R73, RZ, 0x4 ;  /* 0x0000004932327211 */ /* 0x000fe200078f20ff */
[----:B0-----:R-:W-:-:S05]  /*3370*/  IMAD.WIDE R48, R58, 0x4, R82 ;  /* 0x000000043a307825 */ /* 0x001fca00078e0252 */
[----:B------:R0:W2:Y:S02]  /*3380*/  @P5 LDG.E.EL R53, desc[UR4][R48.64] ;  /* 0x0000000430355981 */ /* 0x0000a4000c2e1900 */
[----:B0-----:R-:W-:-:S04]  /*3390*/  SHF.R.U32.HI R48, RZ, 0x4, R50 ;  /* 0x00000004ff307819 */ /* 0x001fc80000011632 */
[----:B------:R-:W-:-:S05]  /*33a0*/  PRMT R49, R48, 0x9910, RZ ;  /* 0x0000991030317816 */ /* 0x000fca00000000ff */
[----:B------:R-:W-:Y:S01]  /*33b0*/  IMAD R49, R49, 0xe39, RZ ;  /* 0x00000e3931317824 */ /* 0x000fe200078e02ff */
[----:B------:R-:W-:-:S04]  /*33c0*/  LOP3.LUT R58, R50, 0xfffffff0, RZ, 0xc0, !PT ;  /* 0xfffffff0323a7812 */ /* 0x000fc800078ec0ff */
[----:B------:R-:W-:-:S04]  /*33d0*/  SHF.R.S32.HI R49, RZ, 0x10, R49 ;  /* 0x00000010ff317819 */ /* 0x000fc80000011431 */
[----:B------:R-:W-:-:S04]  /*33e0*/  LOP3.LUT R50, R49, 0xffff, RZ, 0xc0, !PT ;  /* 0x0000ffff31327812 */ /* 0x000fc800078ec0ff */
[----:B------:R-:W-:-:S04]  /*33f0*/  SHF.R.U32.HI R49, RZ, 0x1, R50 ;  /* 0x00000001ff317819 */ /* 0x000fc80000011632 */
[----:B------:R-:W-:-:S04]  /*3400*/  LEA.HI R49, R50, R49, RZ, 0x11 ;  /* 0x0000003132317211 */ /* 0x000fc800078f88ff */
[----:B------:R-:W-:Y:S01]  /*3410*/  PRMT R49, R49, 0x9910, RZ ;  /* 0x0000991031317816 */ /* 0x000fe200000000ff */
[----:B------:R-:W-:-:S04]  /*3420*/  IMAD.HI R47, R47, 0x2b30bc9f, RZ ;  /* 0x2b30bc9f2f2f7827 */ /* 0x000fc800078e02ff */
[----:B------:R-:W-:Y:S01]  /*3430*/  IMAD R49, R49, 0x24, RZ ;  /* 0x0000002431317824 */ /* 0x000fe200078e02ff */
[----:B------:R-:W-:-:S03]  /*3440*/  SHF.R.U32.HI R50, RZ, 0x1f, R47 ;  /* 0x0000001fff327819 */ /* 0x000fc6000001162f */
[----:B------:R-:W-:Y:S01]  /*3450*/  IMAD.MOV R49, RZ, RZ, -R49 ;  /* 0x000000ffff317224 */ /* 0x000fe200078e0a31 */
[----:B------:R-:W-:Y:S01]  /*3460*/  LEA.HI.SX32 R50, R47, R50, 0x12 ;  /* 0x000000322f327211 */ /* 0x000fe200078f92ff */
[----:B------:R-:W-:-:S03]  /*3470*/  VIADD R47, R11, 0x3 ;  /* 0x000000030b2f7836 */ /* 0x000fc60000000000 */
[----:B------:R-:W-:Y:S01]  /*3480*/  PRMT R49, R49, 0x7710, RZ ;  /* 0x0000771031317816 */ /* 0x000fe200000000ff */
[----:B------:R-:W-:-:S04]  /*3490*/  IMAD R64, R50, -0x17b58, R47 ;  /* 0xfffe84a832407824 */ /* 0x000fc800078e022f */
[----:B------:R-:W-:Y:S02]  /*34a0*/  IMAD.IADD R48, R48, 0x1, R49 ;  /* 0x0000000130307824 */ /* 0x000fe400078e0231 */
[----:B------:R-:W-:Y:S02]  /*34b0*/  IMAD.IADD R73, R73, 0x1, -R58 ;  /* 0x0000000149497824 */ /* 0x000fe400078e0a3a */
[----:B------:R-:W-:Y:S01]  /*34c0*/  VIADD R74, R64, 0xfffe87e8 ;  /* 0xfffe87e8404a7836 */ /* 0x000fe20000000000 */
[----:B------:R-:W-:-:S04]  /*34d0*/  PRMT R48, R48, 0x9910, RZ ;  /* 0x0000991030307816 */ /* 0x000fc800000000ff */
[----:B------:R-:W-:Y:S01]  /*34e0*/  SHF.R.S32.HI R47, RZ, 0x1f, R74 ;  /* 0x0000001fff2f7819 */ /* 0x000fe2000001144a */
[----:B------:R-:W-:-:S03]  /*34f0*/  IMAD R48, R73, 0x24, R48 ;  /* 0x0000002449307824 */ /* 0x000fc600078e0230 */
[----:B------:R-:W-:Y:S01]  /*3500*/  LEA.HI R47, R47, R74, RZ, 0x4 ;  /* 0x0000004a2f2f7211 */ /* 0x000fe200078f20ff */
[----:B------:R-:W-:Y:S02]  /*3510*/  IMAD.IADD R48, R51, 0x1, R48 ;  /* 0x0000000133307824 */ /* 0x000fe400078e0230 */
[----:B------:R-:W-:Y:S01]  /*3520*/  IMAD.MOV.U32 R55, RZ, RZ, RZ ;  /* 0x000000ffff377224 */ /* 0x000fe200078e00ff */
[----:B------:R-:W-:Y:S01]  /*3530*/  LOP3.LUT R61, R47, 0xfffffff0, RZ, 0xc0, !PT ;  /* 0xfffffff02f3d7812 */ /* 0x000fe200078ec0ff */
[----:B------:R-:W-:Y:S01]  /*3540*/  IMAD.WIDE R48, R48, 0x4, R82 ;  /* 0x0000000430307825 */ /* 0x000fe200078e0252 */
[----:B------:R-:W-:-:S04]  /*3550*/  SHF.R.U32.HI R47, RZ, 0x4, R47 ;  /* 0x00000004ff2f7819 */ /* 0x000fc8000001162f */
[----:B------:R0:W2:Y:S02]  /*3560*/  @P5 LDG.E.EL R55, desc[UR4][R48.64] ;  /* 0x0000000430375981 */ /* 0x0000a4000c2e1900 */
[----:B0-----:R-:W-:-:S05]  /*3570*/  PRMT R48, R47, 0x9910, RZ ;  /* 0x000099102f307816 */ /* 0x001fca00000000ff */
[----:B------:R-:W-:-:S05]  /*3580*/  IMAD R48, R48, 0xe39, RZ ;  /* 0x00000e3930307824 */ /* 0x000fca00078e02ff */
[----:B------:R-:W-:-:S04]  /*3590*/  SHF.R.S32.HI R48, RZ, 0x10, R48 ;  /* 0x00000010ff307819 */ /* 0x000fc80000011430 */
[----:B------:R-:W-:-:S04]  /*35a0*/  LOP3.LUT R49, R48, 0xffff, RZ, 0xc0, !PT ;  /* 0x0000ffff30317812 */ /* 0x000fc800078ec0ff */
[----:B------:R-:W-:-:S04]  /*35b0*/  SHF.R.U32.HI R48, RZ, 0x1, R49 ;  /* 0x00000001ff307819 */ /* 0x000fc80000011631 */
[----:B------:R-:W-:-:S04]  /*35c0*/  LEA.HI R48, R49, R48, RZ, 0x11 ;  /* 0x0000003031307211 */ /* 0x000fc800078f88ff */
[----:B------:R-:W-:-:S05]  /*35d0*/  PRMT R48, R48, 0x9910, RZ ;  /* 0x0000991030307816 */ /* 0x000fca00000000ff */
[----:B------:R-:W-:-:S04]  /*35e0*/  IMAD R48, R48, 0x24, RZ ;  /* 0x0000002430307824 */ /* 0x000fc800078e02ff */
[----:B------:R-:W-:-:S05]  /*35f0*/  IMAD.MOV R48, RZ, RZ, -R48 ;  /* 0x000000ffff307224 */ /* 0x000fca00078e0a30 */
[----:B------:R-:W-:-:S05]  /*3600*/  PRMT R48, R48, 0x7710, RZ ;  /* 0x0000771030307816 */ /* 0x000fca00000000ff */
[----:B------:R-:W-:Y:S02]  /*3610*/  IMAD.IADD R47, R47, 0x1, R48 ;  /* 0x000000012f2f7824 */ /* 0x000fe400078e0230 */
[----:B------:R-:W-:-:S03]  /*3620*/  IMAD.IADD R74, R74, 0x1, -R61 ;  /* 0x000000014a4a7824 */ /* 0x000fc600078e0a3d */
[----:B------:R-:W-:-:S05]  /*3630*/  PRMT R47, R47, 0x9910, RZ ;  /* 0x000099102f2f7816 */ /* 0x000fca00000000ff */
[----:B------:R-:W-:-:S04]  /*3640*/  IMAD R48, R74, 0x24, R47 ;  /* 0x000000244a307824 */ /* 0x000fc800078e022f */
[----:B------:R-:W-:Y:S02]  /*3650*/  IMAD.IADD R48, R51, 0x1, R48 ;  /* 0x0000000133307824 */ /* 0x000fe400078e0230 */
[----:B------:R-:W-:Y:S02]  /*3660*/  IMAD.MOV.U32 R58, RZ, RZ, RZ ;  /* 0x000000ffff3a7224 */ /* 0x000fe400078e00ff */
[----:B------:R-:W-:-:S04]  /*3670*/  IMAD.WIDE R48, R48, 0x4, R82 ;  /* 0x0000000430307825 */ /* 0x000fc800078e0252 */
[----:B------:R-:W-:Y:S01]  /*3680*/  VIADD R90, R11, 0x200 ;  /* 0x000002000b5a7836 */ /* 0x000fe20000000000 */
[----:B------:R0:W2:Y:S03]  /*3690*/  @P5 LDG.E.EL R58, desc[UR4][R48.64] ;  /* 0x00000004303a5981 */ /* 0x0000a6000c2e1900 */
[----:B0-----:R-:W-:-:S04]  /*36a0*/  IMAD R48, R21, -0x17b58, R90 ;  /* 0xfffe84a815307824 */ /* 0x001fc800078e025a */
[----:B------:R-:W-:-:S05]  /*36b0*/  VIADD R47, R48, 0xfffe87e8 ;  /* 0xfffe87e8302f7836 */ /* 0x000fca0000000000 */
[----:B------:R-:W-:-:S04]  /*36c0*/  SHF.R.S32.HI R50, RZ, 0x1f, R47 ;  /* 0x0000001fff327819 */ /* 0x000fc8000001142f */
[----:B------:R-:W-:-:S04]  /*36d0*/  LEA.HI R50, R50, R47, RZ, 0x4 ;  /* 0x0000002f32327211 */ /* 0x000fc800078f20ff */
[----:B------:R-:W-:-:S04]  /*36e0*/  SHF.R.U32.HI R51, RZ, 0x4, R50 ;  /* 0x00000004ff337819 */ /* 0x000fc80000011632 */
[----:B------:R-:W-:-:S05]  /*36f0*/  PRMT R61, R51, 0x9910, RZ ;  /* 0x00009910333d7816 */ /* 0x000fca00000000ff */
[----:B------:R-:W-:-:S05]  /*3700*/  IMAD R61, R61, 0xe39, RZ ;  /* 0x00000e393d3d7824 */ /* 0x000fca00078e02ff */
[----:B------:R-:W-:-:S04]  /*3710*/  SHF.R.S32.HI R61, RZ, 0x10, R61 ;  /* 0x00000010ff3d7819 */ /* 0x000fc8000001143d */
[----:B------:R-:W-:-:S04]  /*3720*/  LOP3.LUT R62, R61, 0xffff, RZ, 0xc0, !PT ;  /* 0x0000ffff3d3e7812 */ /* 0x000fc800078ec0ff */
[----:B------:R-:W-:-:S04]  /*3730*/  SHF.R.U32.HI R49, RZ, 0x1, R62 ;  /* 0x00000001ff317819 */ /* 0x000fc8000001163e */
[----:B------:R-:W-:-:S04]  /*3740*/  LEA.HI R49, R62, R49, RZ, 0x11 ;  /* 0x000000313e317211 */ /* 0x000fc800078f88ff */
[----:B------:R-:W-:-:S05]  /*3750*/  PRMT R49, R49, 0x9910, RZ ;  /* 0x0000991031317816 */ /* 0x000fca00000000ff */
[----:B------:R-:W-:Y:S02]  /*3760*/  IMAD R49, R49, 0x24, RZ ;  /* 0x0000002431317824 */ /* 0x000fe400078e02ff */
[----:B------:R-:W-:-:S04]  /*3770*/  IMAD.HI R54, R54, 0x2b30bc9f, RZ ;  /* 0x2b30bc9f36367827 */ /* 0x000fc800078e02ff */
[----:B------:R-:W-:Y:S01]  /*3780*/  IMAD.MOV R49, RZ, RZ, -R49 ;  /* 0x000000ffff317224 */ /* 0x000fe200078e0a31 */
[----:B------:R-:W-:-:S04]  /*3790*/  SHF.R.U32.HI R61, RZ, 0x1f, R54 ;  /* 0x0000001fff3d7819 */ /* 0x000fc80000011636 */
[----:B------:R-:W-:Y:S02]  /*37a0*/  PRMT R62, R49, 0x7710, RZ ;  /* 0x00007710313e7816 */ /* 0x000fe400000000ff */
[----:B------:R-:W-:Y:S02]  /*37b0*/  LOP3.LUT R50, R50, 0xfffffff0, RZ, 0xc0, !PT ;  /* 0xfffffff032327812 */ /* 0x000fe400078ec0ff */
[----:B------:R-:W-:Y:S01]  /*37c0*/  LEA.HI.SX32 R61, R54, R61, 0x12 ;  /* 0x0000003d363d7211 */ /* 0x000fe200078f92ff */
[----:B------:R-:W-:Y:S02]  /*37d0*/  IMAD.IADD R51, R51, 0x1, R62 ;  /* 0x0000000133337824 */ /* 0x000fe400078e023e */
[----:B------:R-:W-:Y:S01]  /*37e0*/  VIADD R62, R11, 0x201 ;  /* 0x000002010b3e7836 */ /* 0x000fe20000000000 */
[C---:B------:R-:W-:Y:S01]  /*37f0*/  ISETP.GE.U32.AND P0, PT, R47.reuse, 0x240, PT ;  /* 0x000002402f00780c */ /* 0x040fe20003f06070 */
[----:B------:R-:W-:Y:S02]  /*3800*/  IMAD.IADD R75, R47, 0x1, -R50 ;  /* 0x000000012f4b7824 */ /* 0x000fe400078e0a32 */
[----:B------:R-:W-:-:S02]  /*3810*/  IMAD R79, R21, 0x240, RZ ;  /* 0x00000240154f7824 */ /* 0x000fc400078e02ff */
[----:B------:R-:W-:Y:S01]  /*3820*/  IMAD R62, R61, -0x17b58, R62 ;  /* 0xfffe84a83d3e7824 */ /* 0x000fe200078e023e */
[----:B------:R-:W-:Y:S01]  /*3830*/  PRMT R50, R51, 0x9910, RZ ;  /* 0x0000991033327816 */ /* 0x000fe200000000ff */
[----:B------:R-:W-:Y:S01]  /*3840*/  IMAD R49, R75, 0x24, R79 ;  /* 0x000000244b317824 */ /* 0x000fe200078e024f */
[----:B------:R-:W-:Y:S01]  /*3850*/  ISETP.LT.AND P6, PT, R90, 0x5ed60, !P0 ;  /* 0x0005ed605a00780c */ /* 0x000fe200047c1270 */
[----:B------:R-:W-:Y:S02]  /*3860*/  VIADD R76, R62, 0xfffe87e8 ;  /* 0xfffe87e83e4c7836 */ /* 0x000fe40000000000 */
[----:B------:R-:W-:Y:S02]  /*3870*/  IMAD.IADD R50, R49, 0x1, R50 ;  /* 0x0000000131327824 */ /* 0x000fe400078e0232 */
[----:B------:R-:W-:Y:S01]  /*3880*/  IMAD.MOV.U32 R49, RZ, RZ, RZ ;  /* 0x000000ffff317224 */ /* 0x000fe200078e00ff */
[----:B------:R-:W-:Y:S01]  /*3890*/  SHF.R.S32.HI R61, RZ, 0x1f, R76 ;  /* 0x0000001fff3d7819 */ /* 0x000fe2000001144c */
[----:B------:R-:W-:-:S03]  /*38a0*/  IMAD.WIDE R50, R50, 0x4, R82 ;  /* 0x0000000432327825 */ /* 0x000fc600078e0252 */
[----:B------:R-:W-:-:S03]  /*38b0*/  LEA.HI R61, R61, R76, RZ, 0x4 ;  /* 0x0000004c3d3d7211 */ /* 0x000fc600078f20ff */
[----:B------:R0:W2:Y:S02]  /*38c0*/  @P6 LDG.E.EL R49, desc[UR4][R50.64] ;  /* 0x0000000432316981 */ /* 0x0000a4000c2e1900 */
[----:B0-----:R-:W-:-:S04]  /*38d0*/  SHF.R.U32.HI R50, RZ, 0x4, R61 ;  /* 0x00000004ff327819 */ /* 0x001fc8000001163d */
[----:B------:R-:W-:-:S05]  /*38e0*/  PRMT R51, R50, 0x9910, RZ ;  /* 0x0000991032337816 */ /* 0x000fca00000000ff */
[----:B------:R-:W-:-:S05]  /*38f0*/  IMAD R51, R51, 0xe39, RZ ;  /* 0x00000e3933337824 */ /* 0x000fca00078e02ff */
[----:B------:R-:W-:-:S04]  /*3900*/  SHF.R.S32.HI R51, RZ, 0x10, R51 ;  /* 0x00000010ff337819 */ /* 0x000fc80000011433 */
[----:B------:R-:W-:-:S04]  /*3910*/  LOP3.LUT R54, R51, 0xffff, RZ, 0xc0, !PT ;  /* 0x0000ffff33367812 */ /* 0x000fc800078ec0ff */
[----:B------:R-:W-:-:S04]  /*3920*/  SHF.R.U32.HI R51, RZ, 0x1, R54 ;  /* 0x00000001ff337819 */ /* 0x000fc80000011636 */
[----:B------:R-:W-:-:S04]  /*3930*/  LEA.HI R51, R54, R51, RZ, 0x11 ;  /* 0x0000003336337211 */ /* 0x000fc800078f88ff */
[----:B------:R-:W-:-:S05]  /*3940*/  PRMT R51, R51, 0x9910, RZ ;  /* 0x0000991033337816 */ /* 0x000fca00000000ff */
[----:B------:R-:W-:-:S04]  /*3950*/  IMAD R51, R51, 0x24, RZ ;  /* 0x0000002433337824 */ /* 0x000fc800078e02ff */
[----:B------:R-:W-:Y:S02]  /*3960*/  IMAD.MOV R51, RZ, RZ, -R51 ;  /* 0x000000ffff337224 */ /* 0x000fe400078e0a33 */
[----:B------:R-:W-:Y:S01]  /*3970*/  IMAD.HI R56, R56, 0x2b30bc9f, RZ ;  /* 0x2b30bc9f38387827 */ /* 0x000fe200078e02ff */
[----:B------:R-:W-:Y:S02]  /*3980*/  LOP3.LUT R63, R61, 0xfffffff0, RZ, 0xc0, !PT ;  /* 0xfffffff03d3f7812 */ /* 0x000fe400078ec0ff */
[----:B------:R-:W-:Y:S02]  /*3990*/  PRMT R51, R51, 0x7710, RZ ;  /* 0x0000771033337816 */ /* 0x000fe400000000ff */
[----:B------:R-:W-:Y:S01]  /*39a0*/  SHF.R.U32.HI R61, RZ, 0x1f, R56 ;  /* 0x0000001fff3d7819 */ /* 0x000fe20000011638 */
[----:B------:R-:W-:Y:S02]  /*39b0*/  IMAD.IADD R76, R76, 0x1, -R63 ;  /* 0x000000014c4c7824 */ /* 0x000fe400078e0a3f */
[----:B------:R-:W-:Y:S01]  /*39c0*/  IMAD.IADD R50, R50, 0x1, R51 ;  /* 0x0000000132327824 */ /* 0x000fe200078e0233 */
[----:B------:R-:W-:Y:S01]  /*39d0*/  LEA.HI.SX32 R61, R56, R61, 0x12 ;  /* 0x0000003d383d7211 */ /* 0x000fe200078f92ff */
[----:B------:R-:W-:-:S03]  /*39e0*/  VIADD R56, R11, 0x202 ;  /* 0x000002020b387836 */ /* 0x000fc60000000000 */
[----:B------:R-:W-:Y:S01]  /*39f0*/  PRMT R51, R50, 0x9910, RZ ;  /* 0x0000991032337816 */ /* 0x000fe200000000ff */
[----:B------:R-:W-:Y:S02]  /*3a00*/  IMAD R50, R76, 0x24, R79 ;  /* 0x000000244c327824 */ /* 0x000fe400078e024f */
[----:B------:R-:W-:Y:S02]  /*3a10*/  IMAD R61, R61, -0x17b58, R56 ;  /* 0xfffe84a83d3d7824 */ /* 0x000fe400078e0238 */
[----:B------:R-:W-:Y:S02]  /*3a20*/  IMAD.IADD R50, R50, 0x1, R51 ;  /* 0x0000000132327824 */ /* 0x000fe400078e0233 */
[----:B------:R-:W-:Y:S02]  /*3a30*/  VIADD R77, R61, 0xfffe87e8 ;  /* 0xfffe87e83d4d7836 */ /* 0x000fe40000000000 */
[----:B------:R-:W-:Y:S02]  /*3a40*/  IMAD.MOV.U32 R54, RZ, RZ, RZ ;  /* 0x000000ffff367224 */ /* 0x000fe400078e00ff */
[----:B------:R-:W-:Y:S01]  /*3a50*/  IMAD.WIDE R50, R50, 0x4, R82 ;  /* 0x0000000432327825 */ /* 0x000fe200078e0252 */
[----:B------:R-:W-:-:S04]  /*3a60*/  SHF.R.S32.HI R56, RZ, 0x1f, R77 ;  /* 0x0000001fff387819 */ /* 0x000fc8000001144d */
[----:B------:R0:W3:Y:S02]  /*3a70*/  @P6 LDG.E.EL R54, desc[UR4][R50.64] ;  /* 0x0000000432366981 */ /* 0x0000e4000c2e1900 */
[----:B0-----:R-:W-:-:S04]  /*3a80*/  LEA.HI R50, R56, R77, RZ, 0x4 ;  /* 0x0000004d38327211 */ /* 0x001fc800078f20ff */
[----:B------:R-:W-:-:S05]  /*3a90*/  LOP3.LUT R51, R50, 0xfffffff0, RZ, 0xc0, !PT ;  /* 0xfffffff032337812 */ /* 0x000fca00078ec0ff */
[----:B------:R-:W-:Y:S01]  /*3aa0*/  IMAD.IADD R77, R77, 0x1, -R51 ;  /* 0x000000014d4d7824 */ /* 0x000fe200078e0a33 */
        /* <DEDUP_REMOVED lines=12> */
[----:B------:R-:W-:-:S03]  /*3b70*/  IMAD R51, R77, 0x24, R79 ;  /* 0x000000244d337824 */ /* 0x000fc600078e024f */
[----:B------:R-:W-:Y:S01]  /*3b80*/  PRMT R50, R56, 0x9910, RZ ;  /* 0x0000991038327816 */ /* 0x000fe200000000ff */
[----:B------:R-:W-:-:S04]  /*3b90*/  IMAD.MOV.U32 R56, RZ, RZ, RZ ;  /* 0x000000ffff387224 */ /* 0x000fc800078e00ff */
[----:B------:R-:W-:Y:S02]  /*3ba0*/  IMAD.IADD R50, R51, 0x1, R50 ;  /* 0x0000000133327824 */ /* 0x000fe400078e0232 */
[----:B------:R-:W-:-:S04]  /*3bb0*/  IMAD.HI R59, R59, 0x2b30bc9f, RZ ;  /* 0x2b30bc9f3b3b7827 */ /* 0x000fc800078e02ff */
[----:B------:R-:W-:-:S05]  /*3bc0*/  IMAD.WIDE R50, R50, 0x4, R82 ;  /* 0x0000000432327825 */ /* 0x000fca00078e0252 */
[----:B------:R0:W5:Y:S01]  /*3bd0*/  @P6 LDG.E.EL R56, desc[UR4][R50.64] ;  /* 0x0000000432386981 */ /* 0x000162000c2e1900 */
[----:B------:R-:W-:Y:S01]  /*3be0*/  VIADD R63, R11, 0x203 ;  /* 0x000002030b3f7836 */ /* 0x000fe20000000000 */
[----:B0-----:R-:W-:-:S04]  /*3bf0*/  SHF.R.U32.HI R50, RZ, 0x1f, R59 ;  /* 0x0000001fff327819 */ /* 0x001fc8000001163b */
[----:B------:R-:W-:-:S05]  /*3c00*/  LEA.HI.SX32 R50, R59, R50, 0x12 ;  /* 0x000000323b327211 */ /* 0x000fca00078f92ff */
[----:B------:R-:W-:-:S04]  /*3c10*/  IMAD R63, R50, -0x17b58, R63 ;  /* 0xfffe84a8323f7824 */ /* 0x000fc800078e023f */
[----:B------:R-:W-:-:S05]  /*3c20*/  VIADD R78, R63, 0xfffe87e8 ;  /* 0xfffe87e83f4e7836 */ /* 0x000fca0000000000 */
[----:B------:R-:W-:-:S04]  /*3c30*/  SHF.R.S32.HI R50, RZ, 0x1f, R78 ;  /* 0x0000001fff327819 */ /* 0x000fc8000001144e */
[----:B------:R-:W-:-:S04]  /*3c40*/  LEA.HI R50, R50, R78, RZ, 0x4 ;  /* 0x0000004e32327211 */ /* 0x000fc800078f20ff */
[----:B------:R-:W-:Y:S02]  /*3c50*/  LOP3.LUT R51, R50, 0xfffffff0, RZ, 0xc0, !PT ;  /* 0xfffffff032337812 */ /* 0x000fe400078ec0ff */
[----:B------:R-:W-:-:S03]  /*3c60*/  SHF.R.U32.HI R50, RZ, 0x4, R50 ;  /* 0x00000004ff327819 */ /* 0x000fc60000011632 */
[----:B------:R-:W-:Y:S01]  /*3c70*/  IMAD.IADD R78, R78, 0x1, -R51 ;  /* 0x000000014e4e7824 */ /* 0x000fe200078e0a33 */
        /* <DEDUP_REMOVED lines=12> */
[----:B------:R-:W-:-:S05]  /*3d40*/  PRMT R59, R59, 0x9910, RZ ;  /* 0x000099103b3b7816 */ /* 0x000fca00000000ff */
[----:B------:R-:W-:-:S04]  /*3d50*/  IMAD.IADD R50, R79, 0x1, R59 ;  /* 0x000000014f327824 */ /* 0x000fc800078e023b */
[----:B------:R-:W-:Y:S02]  /*3d60*/  IMAD.WIDE R50, R50, 0x4, R82 ;  /* 0x0000000432327825 */ /* 0x000fe400078e0252 */
[----:B------:R-:W0:Y:S02]  /*3d70*/  LDC.64 R82, c[0x0][0x258] ;  /* 0x00009600ff527b82 */ /* 0x000e240000000a00 */
[----:B------:R-:W-:Y:S02]  /*3d80*/  IMAD.MOV.U32 R59, RZ, RZ, RZ ;  /* 0x000000ffff3b7224 */ /* 0x000fe400078e00ff */
[----:B------:R-:W-:-:S04]  /*3d90*/  IMAD.MOV.U32 R79, RZ, RZ, RZ ;  /* 0x000000ffff4f7224 */ /* 0x000fc800078e00ff */
[----:B------:R0:W5:Y:S02]  /*3da0*/  @P6 LDG.E.EL R59, desc[UR4][R50.64] ;  /* 0x00000004323b6981 */ /* 0x000164000c2e1900 */
[----:B0-----:R-:W-:-:S04]  /*3db0*/  IMAD.WIDE R50, R60, 0x4, R82 ;  /* 0x000000043c327825 */ /* 0x001fc800078e0252 */
[----:B------:R-:W-:Y:S01]  /*3dc0*/  IMAD.MOV.U32 R60, RZ, RZ, RZ ;  /* 0x000000ffff3c7224 */ /* 0x000fe200078e00ff */
[----:B------:R0:W5:Y:S02]  /*3dd0*/  @P5 LDG.E.EL R79, desc[UR4][R50.64] ;  /* 0x00000004324f5981 */ /* 0x000164000c2e1900 */
[----:B0-----:R-:W-:-:S05]  /*3de0*/  IMAD.WIDE R50, R57, 0x4, R82 ;  /* 0x0000000439327825 */ /* 0x001fca00078e0252 */
[----:B------:R0:W5:Y:S01]  /*3df0*/  @P5 LDG.E.EL R60, desc[UR4][R50.64] ;  /* 0x00000004323c5981 */ /* 0x000162000c2e1900 */
[----:B------:R-:W-:Y:S02]  /*3e00*/  IMAD.MOV.U32 R89, RZ, RZ, RZ ;  /* 0x000000ffff597224 */ /* 0x000fe400078e00ff */
[----:B0-----:R-:W-:-:S05]  /*3e10*/  IMAD.WIDE R50, R73, 0x4, R82 ;  /* 0x0000000449327825 */ /* 0x001fca00078e0252 */
[----:B------:R0:W5:Y:S01]  /*3e20*/  @P5 LDG.E.EL R80, desc[UR4][R50.64] ;  /* 0x0000000432505981 */ /* 0x000162000c2e1900 */
[----:B----4-:R-:W-:Y:S01]  /*3e30*/  SEL R57, R52, RZ, P5 ;  /* 0x000000ff34397207 */ /* 0x010fe20002800000 */
[----:B0-----:R-:W-:Y:S01]  /*3e40*/  IMAD.WIDE R50, R74, 0x4, R82 ;  /* 0x000000044a327825 */ /* 0x001fe200078e0252 */
[----:B--2---:R-:W-:-:S04]  /*3e50*/  SEL R73, R53, RZ, P5 ;  /* 0x000000ff35497207 */ /* 0x004fc80002800000 */
[----:B------:R0:W2:Y:S01]  /*3e60*/  @P5 LDG.E.EL R89, desc[UR4][R50.64] ;  /* 0x0000000432595981 */ /* 0x0000a2000c2e1900 */
[----:B------:R-:W-:-:S04]  /*3e70*/  IMAD.WIDE R52, R78, 0x4, R82 ;  /* 0x000000044e347825 */ /* 0x000fc800078e0252 */
[----:B------:R-:W-:Y:S02]  /*3e80*/  IMAD.MOV.U32 R78, RZ, RZ, RZ ;  /* 0x000000ffff4e7224 */ /* 0x000fe400078e00ff */
[----:B0-----:R-:W-:-:S04]  /*3e90*/  IMAD.WIDE R50, R75, 0x4, R82 ;  /* 0x000000044b327825 */ /* 0x001fc800078e0252 */
[----:B------:R-:W4:Y:S01]  /*3ea0*/  @P6 LDG.E.EL R78, desc[UR4][R52.64] ;  /* 0x00000004344e6981 */ /* 0x000f22000c2e1900 */
[----:B------:R-:W-:-:S06]  /*3eb0*/  IMAD.MOV.U32 R75, RZ, RZ, RZ ;  /* 0x000000ffff4b7224 */ /* 0x000fcc00078e00ff */
[----:B------:R0:W4:Y:S02]  /*3ec0*/  @P6 LDG.E.EL R75, desc[UR4][R50.64] ;  /* 0x00000004324b6981 */ /* 0x000124000c2e1900 */
[----:B0-----:R-:W-:-:S04]  /*3ed0*/  IMAD.WIDE R50, R76, 0x4, R82 ;  /* 0x000000044c327825 */ /* 0x001fc800078e0252 */
[----:B------:R-:W-:-:S06]  /*3ee0*/  IMAD.MOV.U32 R76, RZ, RZ, RZ ;  /* 0x000000ffff4c7224 */ /* 0x000fcc00078e00ff */
[----:B------:R0:W4:Y:S02]  /*3ef0*/  @P6 LDG.E.EL R76, desc[UR4][R50.64] ;  /* 0x00000004324c6981 */ /* 0x000124000c2e1900 */
[----:B0-----:R-:W-:Y:S01]  /*3f00*/  IMAD.WIDE R50, R77, 0x4, R82 ;  /* 0x000000044d327825 */ /* 0x001fe200078e0252 */
[----:B------:R-:W-:Y:S01]  /*3f10*/  SEL R58, R58, RZ, P5 ;  /* 0x000000ff3a3a7207 */ /* 0x000fe20002800000 */
[----:B------:R-:W0:Y:S02]  /*3f20*/  LDC.64 R82, c[0x0][0x260] ;  /* 0x00009800ff527b82 */ /* 0x000e240000000a00 */
[----:B------:R-:W-:-:S06]  /*3f30*/  IMAD.MOV.U32 R77, RZ, RZ, RZ ;  /* 0x000000ffff4d7224 */ /* 0x000fcc00078e00ff */
[----:B------:R5:W4:Y:S01]  /*3f40*/  @P6 LDG.E.EL R77, desc[UR4][R50.64] ;  /* 0x00000004324d6981 */ /* 0x000b22000c2e1900 */
[C---:B------:R-:W-:Y:S01]  /*3f50*/  ISETP.GT.AND P0, PT, R67.reuse, 0x17a57, PT ;  /* 0x00017a574300780c */ /* 0x040fe20003f04270 */
[----:B------:R-:W-:Y:S01]  /*3f60*/  VIADD R67, R67, 0xfffe85a8 ;  /* 0xfffe85a843437836 */ /* 0x000fe20000000000 */
[----:B---3--:R-:W-:Y:S01]  /*3f70*/  SEL R52, R54, RZ, P6 ;  /* 0x000000ff36347207 */ /* 0x008fe20003000000 */
[----:B------:R-:W-:Y:S01]  /*3f80*/  VIADD R66, R66, 0xfffe85a8 ;  /* 0xfffe85a842427836 */ /* 0x000fe20000000000 */
[----:B------:R-:W-:Y:S02]  /*3f90*/  SEL R53, R49, RZ, P6 ;  /* 0x000000ff31357207 */ /* 0x000fe40003000000 */
[----:B------:R-:W-:Y:S02]  /*3fa0*/  SEL R55, R55, RZ, P5 ;  /* 0x000000ff37377207 */ /* 0x000fe40002800000 */
[----:B-----5:R-:W-:Y:S01]  /*3fb0*/  SEL R51, R56, RZ, P6 ;  /* 0x000000ff38337207 */ /* 0x020fe20003000000 */
[----:B------:R-:W-:Y:S01]  /*3fc0*/  VIADD R65, R65, 0xfffe85a8 ;  /* 0xfffe85a841417836 */ /* 0x000fe20000000000 */
[----:B------:R-:W-:-:S02]  /*3fd0*/  SEL R50, R59, RZ, P6 ;  /* 0x000000ff3b327207 */ /* 0x000fc40003000000 */
[----:B------:R-:W-:Y:S02]  /*3fe0*/  SEL R74, R60, RZ, P5 ;  /* 0x000000ff3c4a7207 */ /* 0x000fe40002800000 */
[----:B--2---:R-:W-:-:S05]  /*3ff0*/  SEL R60, R89, RZ, P5 ;  /* 0x000000ff593c7207 */ /* 0x004fca0002800000 */
[----:B------:R-:W-:Y:S01]  /*4000*/  FADD R56, R58, R60 ;  /* 0x0000003c3a387221 */ /* 0x000fe20000000000 */
[----:B----4-:R-:W-:-:S05]  /*4010*/  SEL R78, R78, RZ, P6 ;  /* 0x000000ff4e4e7207 */ /* 0x010fca0003000000 */
[----:B------:R-:W-:Y:S01]  /*4020*/  FADD R60, R50, R78 ;  /* 0x0000004e323c7221 */ /* 0x000fe20000000000 */
[----:B------:R-:W-:-:S04]  /*4030*/  SHF.R.S32.HI R50, RZ, 0x1f, R67 ;  /* 0x0000001fff327819 */ /* 0x000fc80000011443 */
[----:B------:R-:W-:Y:S02]  /*4040*/  LEA.HI R50, R50, R67, RZ, 0x4 ;  /* 0x0000004332327211 */ /* 0x000fe400078f20ff */
[----:B------:R-:W-:-:S05]  /*4050*/  SEL R76, R76, RZ, P6 ;  /* 0x000000ff4c4c7207 */ /* 0x000fca0003000000 */
[----:B------:R-:W-:Y:S01]  /*4060*/  FADD R58, R52, R76 ;  /* 0x0000004c343a7221 */ /* 0x000fe20000000000 */
[----:B------:R-:W-:Y:S02]  /*4070*/  LOP3.LUT R52, R50, 0xfffffff0, RZ, 0xc0, !PT ;  /* 0xfffffff032347812 */ /* 0x000fe400078ec0ff */
[----:B------:R-:W-:Y:S02]  /*4080*/  SHF.R.U32.HI R50, RZ, 0x4, R50 ;  /* 0x00000004ff327819 */ /* 0x000fe40000011632 */
[----:B------:R-:W-:-:S05]  /*4090*/  SEL R77, R77, RZ, P6 ;  /* 0x000000ff4d4d7207 */ /* 0x000fca0003000000 */
[----:B------:R-:W-:Y:S01]  /*40a0*/  FADD R59, R51, R77 ;  /* 0x0000004d333b7221 */ /* 0x000fe20000000000 */
[----:B------:R-:W-:-:S04]  /*40b0*/  PRMT R51, R50, 0x9910, RZ ;  /* 0x0000991032337816 */ /* 0x000fc800000000ff */
[----:B------:R-:W-:-:S04]  /*40c0*/  SHF.R.S32.HI R51, RZ, 0xf, R51 ;  /* 0x0000000fff337819 */ /* 0x000fc80000011433 */
[----:B------:R-:W-:-:S04]  /*40d0*/  LOP3.LUT R51, R51, 0xffff, RZ, 0xc0, !PT ;  /* 0x0000ffff33337812 */ /* 0x000fc800078ec0ff */
[----:B------:R-:W-:Y:S02]  /*40e0*/  LEA.HI R51, R51, R50, RZ, 0x14 ;  /* 0x0000003233337211 */ /* 0x000fe400078fa0ff */
[----:B------:R-:W-:Y:S02]  /*40f0*/  SEL R79, R79, RZ, P5 ;  /* 0x000000ff4f4f7207 */ /* 0x000fe40002800000 */
[----:B------:R-:W-:Y:S02]  /*4100*/  LOP3.LUT R51, R51, 0xfff0, RZ, 0xc0, !PT ;  /* 0x0000fff033337812 */ /* 0x000fe400078ec0ff */
[----:B------:R-:W-:Y:S01]  /*4110*/  SEL R75, R75, RZ, P6 ;  /* 0x000000ff4b4b7207 */ /* 0x000fe20003000000 */
[----:B------:R-:W-:Y:S02]  /*4120*/  FADD R49, R57, R79 ;  /* 0x0000004f39317221 */ /* 0x000fe40000000000 */
[----:B------:R-:W-:Y:S02]  /*4130*/  IMAD.MOV R51, RZ, RZ, -R51 ;  /* 0x000000ffff337224 */ /* 0x000fe400078e0a33 */
[----:B------:R-:W-:Y:S01]  /*4140*/  FADD R57, R53, R75 ;  /* 0x0000004b35397221 */ /* 0x000fe20000000000 */
[----:B------:R-:W-:-:S02]  /*4150*/  SHF.R.S32.HI R53, RZ, 0x1f, R66 ;  /* 0x0000001fff357819 */ /* 0x000fc40000011442 */
[----:B------:R-:W-:Y:S02]  /*4160*/  PRMT R51, R51, 0x7710, RZ ;  /* 0x0000771033337816 */ /* 0x000fe400000000ff */
[----:B------:R-:W-:Y:S01]  /*4170*/  LEA.HI R53, R53, R66, RZ, 0x4 ;  /* 0x0000004235357211 */ /* 0x000fe200078f20ff */
[----:B------:R-:W-:Y:S01]  /*4180*/  FADD R54, R73, R74 ;  /* 0x0000004a49367221 */ /* 0x000fe20000000000 */
[----:B------:R-:W-:Y:S02]  /*4190*/  IMAD.IADD R73, R67, 0x1, -R52 ;  /* 0x0000000143497824 */ /* 0x000fe400078e0a34 */
[----:B------:R-:W-:Y:S01]  /*41a0*/  IMAD.IADD R50, R50, 0x1, R51 ;  /* 0x0000000132327824 */ /* 0x000fe200078e0233 */
[----:B------:R-:W-:Y:S01]  /*41b0*/  LOP3.LUT R75, R53, 0xfffffff0, RZ, 0xc0, !PT ;  /* 0xfffffff0354b7812 */ /* 0x000fe200078ec0ff */
[----:B------:R-:W-:Y:S01]  /*41c0*/  IMAD.SHL.U32 R52, R68, 0x100, RZ ;  /* 0x0000010044347824 */ /* 0x000fe200078e00ff */
[----:B------:R-:W-:Y:S02]  /*41d0*/  SHF.R.U32.HI R53, RZ, 0x4, R53 ;  /* 0x00000004ff357819 */ /* 0x000fe40000011635 */
[----:B------:R-:W-:-:S02]  /*41e0*/  SEL R80, R80, RZ, P5 ;  /* 0x000000ff50507207 */ /* 0x000fc40002800000 */
[----:B------:R-:W-:Y:S01]  /*41f0*/  PRMT R51, R50, 0x9910, RZ ;  /* 0x0000991032337816 */ /* 0x000fe200000000ff */
[----:B------:R-:W-:Y:S01]  /*4200*/  IMAD R50, R73, 0x10, R52 ;  /* 0x0000001049327824 */ /* 0x000fe200078e0234 */
[----:B------:R-:W-:Y:S01]  /*4210*/  ISETP.LT.AND P5, PT, R11, 0x5ed60, P0 ;  /* 0x0005ed600b00780c */ /* 0x000fe200007a1270 */
[----:B------:R-:W-:Y:S01]  /*4220*/  IMAD.IADD R68, R66, 0x1, -R75 ;  /* 0x0000000142447824 */ /* 0x000fe200078e0a4b */
[----:B------:R-:W-:Y:S01]  /*4230*/  PRMT R66, R53, 0x9910, RZ ;  /* 0x0000991035427816 */ /* 0x000fe200000000ff */
[----:B------:R-:W-:Y:S02]  /*4240*/  IMAD.IADD R50, R50, 0x1, R51 ;  /* 0x0000000132327824 */ /* 0x000fe400078e0233 */
[----:B------:R-:W-:Y:S01]  /*4250*/  IMAD.MOV.U32 R67, RZ, RZ, RZ ;  /* 0x000000ffff437224 */ /* 0x000fe200078e00ff */
[----:B------:R-:W-:Y:S01]  /*4260*/  SHF.R.S32.HI R66, RZ, 0xf, R66 ;  /* 0x0000000fff427819 */ /* 0x000fe20000011442 */
[----:B0-----:R-:W-:-:S03]  /*4270*/  IMAD.WIDE R50, R50, 0x4, R82 ;  /* 0x0000000432327825 */ /* 0x001fc600078e0252 */
[----:B------:R-:W-:-:S03]  /*4280*/  LOP3.LUT R66, R66, 0xffff, RZ, 0xc0, !PT ;  /* 0x0000ffff42427812 */ /* 0x000fc600078ec0ff */
[----:B------:R0:W2:Y:S02]  /*4290*/  @P5 LDG.E.EL R67, desc[UR4][R50.64] ;  /* 0x0000000432435981 */ /* 0x0000a4000c2e1900 */
[----:B0-----:R-:W-:-:S04]  /*42a0*/  LEA.HI R50, R66, R53, RZ, 0x14 ;  /* 0x0000003542327211 */ /* 0x001fc800078fa0ff */
[----:B------:R-:W-:-:S05]  /*42b0*/  LOP3.LUT R50, R50, 0xfff0, RZ, 0xc0, !PT ;  /* 0x0000fff032327812 */ /* 0x000fca00078ec0ff */
[----:B------:R-:W-:Y:S01]  /*42c0*/  IMAD.MOV R50, RZ, RZ, -R50 ;  /* 0x000000ffff327224 */ /* 0x000fe200078e0a32 */
[----:B------:R-:W-:-:S04]  /*42d0*/  SHF.R.S32.HI R74, RZ, 0x1f, R65 ;  /* 0x0000001fff4a7819 */ /* 0x000fc80000011441 */
[----:B------:R-:W-:Y:S02]  /*42e0*/  PRMT R50, R50, 0x7710, RZ ;  /* 0x0000771032327816 */ /* 0x000fe400000000ff */
[----:B------:R-:W-:-:S03]  /*42f0*/  LEA.HI R74, R74, R65, RZ, 0x4 ;  /* 0x000000414a4a7211 */ /* 0x000fc600078f20ff */
[----:B------:R-:W-:Y:S01]  /*4300*/  IMAD.IADD R53, R53, 0x1, R50 ;  /* 0x0000000135357824 */ /* 0x000fe200078e0232 */
[----:B------:R-:W-:-:S04]  /*4310*/  LOP3.LUT R76, R74, 0xfffffff0, RZ, 0xc0, !PT ;  /* 0xfffffff04a4c7812 */ /* 0x000fc800078ec0ff */
[----:B------:R-:W-:Y:S02]  /*4320*/  PRMT R51, R53, 0x9910, RZ ;  /* 0x0000991035337816 */ /* 0x000fe400000000ff */
[----:B------:R-:W-:Y:S01]  /*4330*/  SHF.R.U32.HI R53, RZ, 0x4, R74 ;  /* 0x00000004ff357819 */ /* 0x000fe2000001164a */
[----:B------:R-:W-:Y:S02]  /*4340*/  IMAD.IADD R75, R65, 0x1, -R76 ;  /* 0x00000001414b7824 */ /* 0x000fe400078e0a4c */
[----:B------:R-:W-:Y:S01]  /*4350*/  IMAD R51, R68, 0x10, R51 ;  /* 0x0000001044337824 */ /* 0x000fe200078e0233 */
[----:B------:R-:W-:-:S03]  /*4360*/  PRMT R65, R53, 0x9910, RZ ;  /* 0x0000991035417816 */ /* 0x000fc600000000ff */
[----:B------:R-:W-:Y:S01]  /*4370*/  IMAD.IADD R51, R52, 0x1, R51 ;  /* 0x0000000134337824 */ /* 0x000fe200078e0233 */
[----:B------:R-:W-:Y:S01]  /*4380*/  SHF.R.S32.HI R65, RZ, 0xf, R65 ;  /* 0x0000000fff417819 */ /* 0x000fe20000011441 */
[----:B------:R-:W-:Y:S02]  /*4390*/  IMAD.MOV.U32 R66, RZ, RZ, RZ ;  /* 0x000000ffff427224 */ /* 0x000fe400078e00ff */
[----:B------:R-:W-:Y:S01]  /*43a0*/  IMAD.WIDE R50, R51, 0x4, R82 ;  /* 0x0000000433327825 */ /* 0x000fe200078e0252 */
[----:B------:R-:W-:-:S04]  /*43b0*/  LOP3.LUT R74, R65, 0xffff, RZ, 0xc0, !PT ;  /* 0x0000ffff414a7812 */ /* 0x000fc800078ec0ff */
[----:B------:R0:W3:Y:S02]  /*43c0*/  @P5 LDG.E.EL R66, desc[UR4][R50.64] ;  /* 0x0000000432425981 */ /* 0x0000e4000c2e1900 */
[----:B0-----:R-:W-:-:S04]  /*43d0*/  LEA.HI R50, R74, R53, RZ, 0x14 ;  /* 0x000000354a327211 */ /* 0x001fc800078fa0ff */
[----:B------:R-:W-:-:S05]  /*43e0*/  LOP3.LUT R50, R50, 0xfff0, RZ, 0xc0, !PT ;  /* 0x0000fff032327812 */ /* 0x000fca00078ec0ff */
[----:B------:R-:W-:-:S05]  /*43f0*/  IMAD.MOV R50, RZ, RZ, -R50 ;  /* 0x000000ffff327224 */ /* 0x000fca00078e0a32 */
[----:B------:R-:W-:Y:S01]  /*4400*/  PRMT R50, R50, 0x7710, RZ ;  /* 0x0000771032327816 */ /* 0x000fe200000000ff */
[----:B------:R-:W-:-:S04]  /*4410*/  VIADD R64, R64, 0xfffe85a8 ;  /* 0xfffe85a840407836 */ /* 0x000fc80000000000 */
[----:B------:R-:W-:-:S05]  /*4420*/  IMAD.IADD R53, R53, 0x1, R50 ;  /* 0x0000000135357824 */ /* 0x000fca00078e0232 */
[----:B------:R-:W-:Y:S02]  /*4430*/  PRMT R50, R53, 0x9910, RZ ;  /* 0x0000991035327816 */ /* 0x000fe400000000ff */
[----:B------:R-:W-:-:S04]  /*4440*/  SHF.R.S32.HI R53, RZ, 0x1f, R64 ;  /* 0x0000001fff357819 */ /* 0x000fc80000011440 */
[----:B------:R-:W-:-:S04]  /*4450*/  LEA.HI R53, R53, R64, RZ, 0x4 ;  /* 0x0000004035357211 */ /* 0x000fc800078f20ff */
[----:B------:R-:W-:Y:S02]  /*4460*/  LOP3.LUT R77, R53, 0xfffffff0, RZ, 0xc0, !PT ;  /* 0xfffffff0354d7812 */ /* 0x000fe400078ec0ff */
[----:B------:R-:W-:Y:S01]  /*4470*/  SHF.R.U32.HI R53, RZ, 0x4, R53 ;  /* 0x00000004ff357819 */ /* 0x000fe20000011635 */
[----:B------:R-:W-:Y:S02]  /*4480*/  IMAD R51, R75, 0x10, R50 ;  /* 0x000000104b337824 */ /* 0x000fe400078e0232 */
[----:B------:R-:W-:Y:S01]  /*4490*/  IMAD.IADD R76, R64, 0x1, -R77 ;  /* 0x00000001404c7824 */ /* 0x000fe200078e0a4d */
[----:B------:R-:W-:Y:S01]  /*44a0*/  PRMT R64, R53, 0x9910, RZ ;  /* 0x0000991035407816 */ /* 0x000fe200000000ff */
[----:B------:R-:W-:Y:S02]  /*44b0*/  IMAD.IADD R51, R52, 0x1, R51 ;  /* 0x0000000134337824 */ /* 0x000fe400078e0233 */
[----:B------:R-:W-:Y:S01]  /*44c0*/  IMAD.MOV.U32 R65, RZ, RZ, RZ ;  /* 0x000000ffff417224 */ /* 0x000fe200078e00ff */
[----:B------:R-:W-:Y:S01]  /*44d0*/  SHF.R.S32.HI R64, RZ, 0xf, R64 ;  /* 0x0000000fff407819 */ /* 0x000fe20000011440 */
[----:B------:R-:W-:-:S03]  /*44e0*/  IMAD.WIDE R50, R51, 0x4, R82 ;  /* 0x0000000433327825 */ /* 0x000fc600078e0252 */
[----:B------:R-:W-:Y:S02]  /*44f0*/  LOP3.LUT R64, R64, 0xffff, RZ, 0xc0, !PT ;  /* 0x0000ffff40407812 */ /* 0x000fe400078ec0ff */
[----:B------:R0:W4:Y:S02]  /*4500*/  @P5 LDG.E.EL R65, desc[UR4][R50.64] ;  /* 0x0000000432415981 */ /* 0x000124000c2e1900 */
[----:B0-----:R-:W-:-:S04]  /*4510*/  LEA.HI R50, R64, R53, RZ, 0x14 ;  /* 0x0000003540327211 */ /* 0x001fc800078fa0ff */
[----:B------:R-:W-:-:S05]  /*4520*/  LOP3.LUT R50, R50, 0xfff0, RZ, 0xc0, !PT ;  /* 0x0000fff032327812 */ /* 0x000fca00078ec0ff */
[----:B------:R-:W-:-:S05]  /*4530*/  IMAD.MOV R50, RZ, RZ, -R50 ;  /* 0x000000ffff327224 */ /* 0x000fca00078e0a32 */
[----:B------:R-:W-:-:S05]  /*4540*/  PRMT R50, R50, 0x7710, RZ ;  /* 0x0000771032327816 */ /* 0x000fca00000000ff */
[----:B------:R-:W-:-:S05]  /*4550*/  IMAD.IADD R53, R53, 0x1, R50 ;  /* 0x0000000135357824 */ /* 0x000fca00078e0232 */
[----:B------:R-:W-:Y:S01]  /*4560*/  PRMT R51, R53, 0x9910, RZ ;  /* 0x0000991035337816 */ /* 0x000fe200000000ff */
[----:B------:R-:W-:-:S04]  /*4570*/  VIADD R77, R48, 0xfffe85a8 ;  /* 0xfffe85a8304d7836 */ /* 0x000fc80000000000 */
[----:B------:R-:W-:-:S04]  /*4580*/  IMAD R51, R76, 0x10, R51 ;  /* 0x000000104c337824 */ /* 0x000fc800078e0233 */
[----:B------:R-:W-:Y:S01]  /*4590*/  IMAD.IADD R51, R52, 0x1, R51 ;  /* 0x0000000134337824 */ /* 0x000fe200078e0233 */
[----:B------:R-:W-:-:S04]  /*45a0*/  SHF.R.S32.HI R52, RZ, 0x1f, R77 ;  /* 0x0000001fff347819 */ /* 0x000fc8000001144d */
[----:B------:R-:W-:Y:S01]  /*45b0*/  LEA.HI R52, R52, R77, RZ, 0x4 ;  /* 0x0000004d34347211 */ /* 0x000fe200078f20ff */
[----:B------:R-:W-:-:S03]  /*45c0*/  IMAD.MOV.U32 R74, RZ, RZ, RZ ;  /* 0x000000ffff4a7224 */ /* 0x000fc600078e00ff */
[----:B------:R-:W-:Y:S02]  /*45d0*/  LOP3.LUT R64, R52, 0xfffffff0, RZ, 0xc0, !PT ;  /* 0xfffffff034407812 */ /* 0x000fe400078ec0ff */
[----:B------:R-:W-:Y:S01]  /*45e0*/  SHF.R.U32.HI R52, RZ, 0x4, R52 ;  /* 0x00000004ff347819 */ /* 0x000fe20000011634 */
[----:B------:R-:W-:-:S03]  /*45f0*/  IMAD.WIDE R50, R51, 0x4, R82 ;  /* 0x0000000433327825 */ /* 0x000fc600078e0252 */
[----:B------:R-:W-:Y:S02]  /*4600*/  PRMT R53, R52, 0x9910, RZ ;  /* 0x0000991034357816 */ /* 0x000fe400000000ff */
[----:B------:R0:W5:Y:S02]  /*4610*/  @P5 LDG.E.EL R74, desc[UR4][R50.64] ;  /* 0x00000004324a5981 */ /* 0x000164000c2e1900 */
[----:B0-----:R-:W-:-:S04]  /*4620*/  SHF.R.S32.HI R50, RZ, 0xf, R53 ;  /* 0x0000000fff327819 */ /* 0x001fc80000011435 */
[----:B------:R-:W-:-:S04]  /*4630*/  LOP3.LUT R51, R50, 0xffff, RZ, 0xc0, !PT ;  /* 0x0000ffff32337812 */ /* 0x000fc800078ec0ff */
[----:B------:R-:W-:-:S04]  /*4640*/  LEA.HI R50, R51, R52, RZ, 0x14 ;  /* 0x0000003433327211 */ /* 0x000fc800078fa0ff */
[----:B------:R-:W-:Y:S01]  /*4650*/  LOP3.LUT R50, R50, 0xfff0, RZ, 0xc0, !PT ;  /* 0x0000fff032327812 */ /* 0x000fe200078ec0ff */
[----:B------:R-:W-:-:S04]  /*4660*/  VIADD R62, R62, 0xfffe85a8 ;  /* 0xfffe85a83e3e7836 */ /* 0x000fc80000000000 */
[----:B------:R-:W-:Y:S01]  /*4670*/  IMAD.MOV R50, RZ, RZ, -R50 ;  /* 0x000000ffff327224 */ /* 0x000fe200078e0a32 */
[----:B------:R-:W-:-:S04]  /*4680*/  SHF.R.S32.HI R53, RZ, 0x1f, R62 ;  /* 0x0000001fff357819 */ /* 0x000fc8000001143e */
[----:B------:R-:W-:Y:S02]  /*4690*/  PRMT R51, R50, 0x7710, RZ ;  /* 0x0000771032337816 */ /* 0x000fe400000000ff */
[----:B------:R-:W-:-:S03]  /*46a0*/  LEA.HI R53, R53, R62, RZ, 0x4 ;  /* 0x0000003e35357211 */ /* 0x000fc600078f20ff */
[----:B------:R-:W-:Y:S01]  /*46b0*/  IMAD.IADD R52, R52, 0x1, R51 ;  /* 0x0000000134347824 */ /* 0x000fe200078e0233 */
[----:B------:R-:W-:Y:S01]  /*46c0*/  ISETP.GT.AND P6, PT, R48, 0x17a57, PT ;  /* 0x00017a573000780c */ /* 0x000fe20003fc4270 */
[----:B------:R-:W-:Y:S01]  /*46d0*/  IMAD.IADD R77, R77, 0x1, -R64 ;  /* 0x000000014d4d7824 */ /* 0x000fe200078e0a40 */
[----:B------:R-:W-:Y:S02]  /*46e0*/  LOP3.LUT R79, R53, 0xfffffff0, RZ, 0xc0, !PT ;  /* 0xfffffff0354f7812 */ /* 0x000fe400078ec0ff */
[----:B------:R-:W-:Y:S01]  /*46f0*/  PRMT R51, R52, 0x9910, RZ ;  /* 0x0000991034337816 */ /* 0x000fe200000000ff */
[----:B------:R-:W-:Y:S01]  /*4700*/  IMAD.SHL.U32 R52, R21, 0x100, RZ ;  /* 0x0000010015347824 */ /* 0x000fe200078e00ff */
[----:B------:R-:W-:Y:S01]  /*4710*/  SHF.R.U32.HI R53, RZ, 0x4, R53 ;  /* 0x00000004ff357819 */ /* 0x000fe20000011635 */
[----:B------:R-:W-:Y:S01]  /*4720*/  IMAD.IADD R78, R62, 0x1, -R79 ;  /* 0x000000013e4e7824 */ /* 0x000fe200078e0a4f */
[----:B------:R-:W-:Y:S01]  /*4730*/  ISETP.LT.AND P6, PT, R90, 0x5ed60, P6 ;  /* 0x0005ed605a00780c */ /* 0x000fe200037c1270 */
[----:B------:R-:W-:Y:S01]  /*4740*/  IMAD R50, R77, 0x10, R52 ;  /* 0x000000104d327824 */ /* 0x000fe200078e0234 */
[----:B------:R-:W-:-:S03]  /*4750*/  PRMT R62, R53, 0x9910, RZ ;  /* 0x00009910353e7816 */ /* 0x000fc600000000ff */
[----:B------:R-:W-:Y:S01]  /*4760*/  IMAD.IADD R50, R50, 0x1, R51 ;  /* 0x0000000132327824 */ /* 0x000fe200078e0233 */
[----:B------:R-:W-:Y:S01]  /*4770*/  SHF.R.S32.HI R62, RZ, 0xf, R62 ;  /* 0x0000000fff3e7819 */ /* 0x000fe2000001143e */
[----:B------:R-:W-:Y:S02]  /*4780*/  IMAD.MOV.U32 R64, RZ, RZ, RZ ;  /* 0x000000ffff407224 */ /* 0x000fe400078e00ff */
[----:B------:R-:W-:Y:S01]  /*4790*/  IMAD.WIDE R50, R50, 0x4, R82 ;  /* 0x0000000432327825 */ /* 0x000fe200078e0252 */
[----:B------:R-:W-:-:S04]  /*47a0*/  LOP3.LUT R62, R62, 0xffff, RZ, 0xc0, !PT ;  /* 0x0000ffff3e3e7812 */ /* 0x000fc800078ec0ff */
[----:B------:R0:W2:Y:S02]  /*47b0*/  @P6 LDG.E.EL R64, desc[UR4][R50.64] ;  /* 0x0000000432406981 */ /* 0x0000a4000c2e1900 */
[----:B0-----:R-:W-:-:S04]  /*47c0*/  LEA.HI R50, R62, R53, RZ, 0x14 ;  /* 0x000000353e327211 */ /* 0x001fc800078fa0ff */
[----:B------:R-:W-:-:S05]  /*47d0*/  LOP3.LUT R50, R50, 0xfff0, RZ, 0xc0, !PT ;  /* 0x0000fff032327812 */ /* 0x000fca00078ec0ff */
[----:B------:R-:W-:-:S05]  /*47e0*/  IMAD.MOV R50, RZ, RZ, -R50 ;  /* 0x000000ffff327224 */ /* 0x000fca00078e0a32 */
[----:B------:R-:W-:-:S05]  /*47f0*/  PRMT R50, R50, 0x7710, RZ ;  /* 0x0000771032327816 */ /* 0x000fca00000000ff */
[----:B------:R-:W-:Y:S02]  /*4800*/  IMAD.IADD R53, R53, 0x1, R50 ;  /* 0x0000000135357824 */ /* 0x000fe400078e0232 */
[----:B------:R-:W-:-:S03]  /*4810*/  IMAD R50, R78, 0x10, R52 ;  /* 0x000000104e327824 */ /* 0x000fc600078e0234 */
[----:B------:R-:W-:Y:S01]  /*4820*/  PRMT R51, R53, 0x9910, RZ ;  /* 0x0000991035337816 */ /* 0x000fe200000000ff */
[----:B------:R-:W-:-:S04]  /*4830*/  IMAD.MOV.U32 R62, RZ, RZ, RZ ;  /* 0x000000ffff3e7224 */ /* 0x000fc800078e00ff */
[----:B------:R-:W-:Y:S02]  /*4840*/  IMAD.IADD R50, R50, 0x1, R51 ;  /* 0x0000000132327824 */ /* 0x000fe400078e0233 */
[----:B------:R-:W-:Y:S02]  /*4850*/  VIADD R63, R63, 0xfffe85a8 ;  /* 0xfffe85a83f3f7836 */ /* 0x000fe40000000000 */
[----:B------:R-:W-:-:S05]  /*4860*/  IMAD.WIDE R50, R50, 0x4, R82 ;  /* 0x0000000432327825 */ /* 0x000fca00078e0252 */
[----:B------:R0:W2:Y:S01]  /*4870*/  @P6 LDG.E.EL R62, desc[UR4][R50.64] ;  /* 0x00000004323e6981 */ /* 0x0000a2000c2e1900 */
[----:B------:R-:W-:Y:S02]  /*4880*/  VIADD R61, R61, 0xfffe85a8 ;  /* 0xfffe85a83d3d7836 */ /* 0x000fe40000000000 */
[----:B------:R-:W-:Y:S01]  /*4890*/  FADD R55, R55, R80 ;  /* 0x0000005037377221 */ /* 0x000fe20000000000 */
[----:B0-----:R-:W-:Y:S02]  /*48a0*/  SHF.R.S32.HI R51, RZ, 0x1f, R63 ;  /* 0x0000001fff337819 */ /* 0x001fe4000001143f */
[----:B------:R-:W-:Y:S02]  /*48b0*/  SHF.R.S32.HI R80, RZ, 0x1f, R61 ;  /* 0x0000001fff507819 */ /* 0x000fe4000001143d */
[----:B------:R-:W-:Y:S02]  /*48c0*/  LEA.HI R51, R51, R63, RZ, 0x4 ;  /* 0x0000003f33337211 */ /* 0x000fe400078f20ff */
[----:B------:R-:W-:-:S02]  /*48d0*/  LEA.HI R50, R80, R61, RZ, 0x4 ;  /* 0x0000003d50327211 */ /* 0x000fc400078f20ff */
[----:B------:R-:W-:-:S05]  /*48e0*/  LOP3.LUT R53, R51, 0xfffffff0, RZ, 0xc0, !PT ;  /* 0xfffffff033357812 */ /* 0x000fca00078ec0ff */
[----:B------:R-:W-:Y:S01]  /*48f0*/  IMAD.IADD R63, R63, 0x1, -R53 ;  /* 0x000000013f3f7824 */ /* 0x000fe200078e0a35 */
[----:B------:R-:W-:Y:S02]  /*4900*/  SHF.R.U32.HI R53, RZ, 0x4, R50 ;  /* 0x00000004ff357819 */ /* 0x000fe40000011632 */
[----:B------:R-:W-:Y:S02]  /*4910*/  LOP3.LUT R80, R50, 0xfffffff0, RZ, 0xc0, !PT ;  /* 0xfffffff032507812 */ /* 0x000fe400078ec0ff */
[----:B------:R-:W-:-:S04]  /*4920*/  PRMT R50, R53, 0x9910, RZ ;  /* 0x0000991035327816 */ /* 0x000fc800000000ff */
[----:B------:R-:W-:-:S04]  /*4930*/  SHF.R.S32.HI R50, RZ, 0xf, R50 ;  /* 0x0000000fff327819 */ /* 0x000fc80000011432 */
[----:B------:R-:W-:-:S04]  /*4940*/  LOP3.LUT R50, R50, 0xffff, RZ, 0xc0, !PT ;  /* 0x0000ffff32327812 */ /* 0x000fc800078ec0ff */
[----:B------:R-:W-:-:S04]  /*4950*/  LEA.HI R50, R50, R53, RZ, 0x14 ;  /* 0x0000003532327211 */ /* 0x000fc800078fa0ff */
[----:B------:R-:W-:-:S05]  /*4960*/  LOP3.LUT R50, R50, 0xfff0, RZ, 0xc0, !PT ;  /* 0x0000fff032327812 */ /* 0x000fca00078ec0ff */
[----:B------:R-:W-:-:S05]  /*4970*/  IMAD.MOV R50, RZ, RZ, -R50 ;  /* 0x000000ffff327224 */ /* 0x000fca00078e0a32 */
[----:B------:R-:W-:Y:S01]  /*4980*/  PRMT R50, R50, 0x7710, RZ ;  /* 0x0000771032327816 */ /* 0x000fe200000000ff */
[----:B------:R-:W-:-:S04]  /*4990*/  IMAD.IADD R80, R61, 0x1, -R80 ;  /* 0x000000013d507824 */ /* 0x000fc800078e0a50 */
[----:B------:R-:W-:Y:S01]  /*49a0*/  IMAD.IADD R50, R53, 0x1, R50 ;  /* 0x0000000135327824 */ /* 0x000fe200078e0232 */
[----:B------:R-:W-:Y:S01]  /*49b0*/  SHF.R.U32.HI R51, RZ, 0x4, R51 ;  /* 0x00000004ff337819 */ /* 0x000fe20000011633 */
[----:B------:R-:W-:-:S03]  /*49c0*/  IMAD R53, R80, 0x10, R52 ;  /* 0x0000001050357824 */ /* 0x000fc600078e0234 */
[----:B------:R-:W-:-:S05]  /*49d0*/  PRMT R50, R50, 0x9910, RZ ;  /* 0x0000991032327816 */ /* 0x000fca00000000ff */
[----:B------:R-:W-:Y:S01]  /*49e0*/  IMAD.IADD R53, R53, 0x1, R50 ;  /* 0x0000000135357824 */ /* 0x000fe200078e0232 */
[----:B------:R-:W-:-:S04]  /*49f0*/  PRMT R50, R51, 0x9910, RZ ;  /* 0x0000991033327816 */ /* 0x000fc800000000ff */
[----:B------:R-:W-:-:S04]  /*4a00*/  SHF.R.S32.HI R50, RZ, 0xf, R50 ;  /* 0x0000000fff327819 */ /* 0x000fc80000011432 */
[----:B------:R-:W-:-:S04]  /*4a10*/  LOP3.LUT R50, R50, 0xffff, RZ, 0xc0, !PT ;  /* 0x0000ffff32327812 */ /* 0x000fc800078ec0ff */
[----:B------:R-:W-:-:S04]  /*4a20*/  LEA.HI R50, R50, R51, RZ, 0x14 ;  /* 0x0000003332327211 */ /* 0x000fc800078fa0ff */
        /* <DEDUP_REMOVED lines=8> */
[----:B------:R-:W-:-:S05]  /*4ab0*/  IMAD.WIDE R50, R53, 0x4, R82 ;  /* 0x0000000435327825 */ /* 0x000fca00078e0252 */
[----:B------:R0:W2:Y:S02]  /*4ac0*/  @P6 LDG.E.EL R61, desc[UR4][R50.64] ;  /* 0x00000004323d6981 */ /* 0x0000a4000c2e1900 */
[----:B0-----:R-:W0:Y:S01]  /*4ad0*/  LDC.64 R50, c[0x0][0x268] ;  /* 0x00009a00ff327b82 */ /* 0x001e220000000a00 */
[----:B------:R-:W-:Y:S02]  /*4ae0*/  IMAD.MOV.U32 R79, RZ, RZ, RZ ;  /* 0x000000ffff4f7224 */ /* 0x000fe400078e00ff */
[----:B------:R-:W-:Y:S02]  /*4af0*/  IMAD.WIDE R52, R52, 0x4, R82 ;  /* 0x0000000434347825 */ /* 0x000fe400078e0252 */
[----:B------:R-:W2:Y:S04]  /*4b00*/  LDL.LU.64 R82, [R1] ;  /* 0x0000000001527983 */ /* 0x000ea80000300a00 */
[----:B------:R1:W2:Y:S02]  /*4b10*/  @P6 LDG.E.EL R79, desc[UR4][R52.64] ;  /* 0x00000004344f6981 */ /* 0x0002a4000c2e1900 */
[----:B-1----:R-:W-:Y:S01]  /*4b20*/  CS2R R52, SRZ ;  /* 0x0000000000347805 */ /* 0x002fe2000001ff00 */
[----:B0-----:R-:W-:-:S05]  /*4b30*/  IMAD.WIDE R50, R73, 0x4, R50 ;  /* 0x0000000449327825 */ /* 0x001fca00078e0232 */
[----:B------:R0:W2:Y:S02]  /*4b40*/  @P5 LDG.E.EL R52, desc[UR4][R50.64] ;  /* 0x0000000432345981 */ /* 0x0000a4000c2e1900 */
[----:B0-----:R-:W0:Y:S02]  /*4b50*/  LDC.64 R50, c[0x0][0x268] ;  /* 0x00009a00ff327b82 */ /* 0x001e240000000a00 */
[----:B0-----:R-:W-:-:S05]  /*4b60*/  IMAD.WIDE R50, R68, 0x4, R50 ;  /* 0x0000000444327825 */ /* 0x001fca00078e0232 */
[----:B------:R0:W3:Y:S02]  /*4b70*/  @P5 LDG.E.EL R53, desc[UR4][R50.64] ;  /* 0x0000000432355981 */ /* 0x0000e4000c2e1900 */
[----:B0-----:R-:W0:Y:S01]  /*4b80*/  LDC.64 R50, c[0x0][0x268] ;  /* 0x00009a00ff327b82 */ /* 0x001e220000000a00 */
[----:B------:R-:W-:Y:S02]  /*4b90*/  IMAD.MOV.U32 R68, RZ, RZ, RZ ;  /* 0x000000ffff447224 */ /* 0x000fe400078e00ff */
[----:B0-----:R-:W-:-:S05]  /*4ba0*/  IMAD.WIDE R50, R75, 0x4, R50 ;  /* 0x000000044b327825 */ /* 0x001fca00078e0232 */
[----:B------:R0:W4:Y:S02]  /*4bb0*/  @P5 LDG.E.EL R68, desc[UR4][R50.64] ;  /* 0x0000000432445981 */ /* 0x000124000c2e1900 */
[----:B0-----:R-:W0:Y:S02]  /*4bc0*/  LDC.64 R50, c[0x0][0x268] ;  /* 0x00009a00ff327b82 */ /* 0x001e240000000a00 */
[----:B0-----:R-:W-:-:S04]  /*4bd0*/  IMAD.WIDE R50, R76, 0x4, R50 ;  /* 0x000000044c327825 */ /* 0x001fc800078e0232 */
[----:B------:R-:W-:-:S06]  /*4be0*/  IMAD.MOV.U32 R76, RZ, RZ, RZ ;  /* 0x000000ffff4c7224 */ /* 0x000fcc00078e00ff */
[----:B------:R0:W5:Y:S01]  /*4bf0*/  @P5 LDG.E.EL R76, desc[UR4][R50.64] ;  /* 0x00000004324c5981 */ /* 0x000162000c2e1900 */
[----:B--2---:R-:W-:Y:S02]  /*4c00*/  SEL R73, R52, RZ, P5 ;  /* 0x000000ff34497207 */ /* 0x004fe40002800000 */
[----:B---3--:R-:W-:Y:S02]  /*4c10*/  SEL R75, R53, RZ, P5 ;  /* 0x000000ff354b7207 */ /* 0x008fe40002800000 */
[----:B------:R-:W0:Y:S02]  /*4c20*/  LDC.64 R52, c[0x0][0x268] ;  /* 0x00009a00ff347b82 */ /* 0x000e240000000a00 */
[----:B0-----:R-:W-:-:S04]  /*4c30*/  IMAD.WIDE R50, R77, 0x4, R52 ;  /* 0x000000044d327825 */ /* 0x001fc800078e0234 */
[----:B------:R-:W-:-:S06]  /*4c40*/  IMAD.MOV.U32 R77, RZ, RZ, RZ ;  /* 0x000000ffff4d7224 */ /* 0x000fcc00078e00ff */
[----:B------:R0:W2:Y:S02]  /*4c50*/  @P6 LDG.E.EL R77, desc[UR4][R50.64] ;  /* 0x00000004324d6981 */ /* 0x0000a4000c2e1900 */
[----:B0-----:R-:W-:-:S04]  /*4c60*/  IMAD.WIDE R50, R78, 0x4, R52 ;  /* 0x000000044e327825 */ /* 0x001fc800078e0234 */
[----:B------:R-:W-:-:S06]  /*4c70*/  IMAD.MOV.U32 R78, RZ, RZ, RZ ;  /* 0x000000ffff4e7224 */ /* 0x000fcc00078e00ff */
[----:B------:R0:W3:Y:S02]  /*4c80*/  @P6 LDG.E.EL R78, desc[UR4][R50.64] ;  /* 0x00000004324e6981 */ /* 0x0000e4000c2e1900 */
[----:B0-----:R-:W-:-:S04]  /*4c90*/  IMAD.WIDE R50, R80, 0x4, R52 ;  /* 0x0000000450327825 */ /* 0x001fc800078e0234 */
[----:B------:R-:W-:-:S04]  /*4ca0*/  IMAD.WIDE R52, R63, 0x4, R52 ;  /* 0x000000043f347825 */ /* 0x000fc800078e0234 */
[----:B------:R-:W-:Y:S02]  /*4cb0*/  IMAD.MOV.U32 R63, RZ, RZ, RZ ;  /* 0x000000ffff3f7224 */ /* 0x000fe400078e00ff */
[----:B------:R-:W-:-:S04]  /*4cc0*/  IMAD.MOV.U32 R80, RZ, RZ, RZ ;  /* 0x000000ffff507224 */ /* 0x000fc800078e00ff */
[----:B------:R-:W3:Y:S04]  /*4cd0*/  @P6 LDG.E.EL R63, desc[UR4][R50.64] ;  /* 0x00000004323f6981 */ /* 0x000ee8000c2e1900 */
[----:B------:R0:W3:Y:S01]  /*4ce0*/  @P6 LDG.E.EL R80, desc[UR4][R52.64] ;  /* 0x0000000434506981 */ /* 0x0000e2000c2e1900 */
[----:B------:R-:W-:Y:S02]  /*4cf0*/  SEL R64, R64, RZ, P6 ;  /* 0x000000ff40407207 */ /* 0x000fe40003000000 */
[----:B------:R-:W-:Y:S02]  /*4d00*/  SEL R62, R62, RZ, P6 ;  /* 0x000000ff3e3e7207 */ /* 0x000fe40003000000 */
[----:B------:R-:W-:Y:S02]  /*4d10*/  SEL R61, R61, RZ, P6 ;  /* 0x000000ff3d3d7207 */ /* 0x000fe40003000000 */
[----:B------:R-:W-:-:S02]  /*4d20*/  SEL R79, R79, RZ, P6 ;  /* 0x000000ff4f4f7207 */ /* 0x000fc40003000000 */
[----:B------:R-:W-:Y:S02]  /*4d30*/  SEL R67, R67, RZ, P5 ;  /* 0x000000ff43437207 */ /* 0x000fe40002800000 */
[----:B------:R-:W-:Y:S02]  /*4d40*/  SEL R66, R66, RZ, P5 ;  /* 0x000000ff42427207 */ /* 0x000fe40002800000 */
[----:B----4-:R-:W-:Y:S02]  /*4d50*/  SEL R65, R65, RZ, P5 ;  /* 0x000000ff41417207 */ /* 0x010fe40002800000 */
[----:B-----5:R-:W-:Y:S02]  /*4d60*/  SEL R74, R74, RZ, P5 ;  /* 0x000000ff4a4a7207 */ /* 0x020fe40002800000 */
[----:B------:R-:W-:Y:S02]  /*4d70*/  SEL R68, R68, RZ, P5 ;  /* 0x000000ff44447207 */ /* 0x000fe40002800000 */
[----:B------:R-:W-:Y:S01]  /*4d80*/  SEL R76, R76, RZ, P5 ;  /* 0x000000ff4c4c7207 */ /* 0x000fe20002800000 */
[----:B------:R-:W-:Y:S01]  /*4d90*/  FADD R67, R67, R73 ;  /* 0x0000004943437221 */ /* 0x000fe20000000000 */
[----:B------:R-:W-:Y:S01]  /*4da0*/  FADD R66, R66, R75 ;  /* 0x0000004b42427221 */ /* 0x000fe20000000000 */
[----:B------:R-:W-:Y:S01]  /*4db0*/  FADD R65, R65, R68 ;  /* 0x0000004441417221 */ /* 0x000fe20000000000 */
[----:B------:R-:W-:Y:S01]  /*4dc0*/  ISETP.GT.AND P5, PT, R48, 0x17a57, PT ;  /* 0x00017a573000780c */ /* 0x000fe20003fa4270 */
[----:B------:R-:W-:Y:S01]  /*4dd0*/  FADD R74, R74, R76 ;  /* 0x0000004c4a4a7221 */ /* 0x000fe20000000000 */
[----:B------:R-:W-:-:S02]  /*4de0*/  SEL R48, R40, RZ, P4 ;  /* 0x000000ff28307207 */ /* 0x000fc40002000000 */
[----:B------:R-:W-:Y:S02]  /*4df0*/  SEL R40, R39, RZ, P4 ;  /* 0x000000ff27287207 */ /* 0x000fe40002000000 */
[----:B------:R-:W-:Y:S02]  /*4e00*/  SEL R39, R38, RZ, P3 ;  /* 0x000000ff26277207 */ /* 0x000fe40001800000 */
[----:B------:R-:W-:Y:S02]  /*4e10*/  @P1 FSEL R49, R67, RZ, P0 ;  /* 0x000000ff43311208 */ /* 0x000fe40000000000 */
[----:B------:R-:W-:Y:S02]  /*4e20*/  @P1 FSEL R54, R66, RZ, P0 ;  /* 0x000000ff42361208 */ /* 0x000fe40000000000 */
[----:B------:R-:W-:Y:S01]  /*4e30*/  @P1 FSEL R55, R65, RZ, P0 ;  /* 0x000000ff41371208 */ /* 0x000fe20000000000 */
[----:B------:R-:W-:Y:S01]  /*4e40*/  VIADD R17, R17, 0xfffe8de8 ;  /* 0xfffe8de811117836 */ /* 0x000fe20000000000 */
[----:B------:R-:W-:Y:S01]  /*4e50*/  @P1 FSEL R56, R74, RZ, P0 ;  /* 0x000000ff4a381208 */ /* 0x000fe20000000000 */
[----:B------:R-:W1:Y:S01]  /*4e60*/  LDC.64 R66, c[0x0][0x248] ;  /* 0x00009200ff427b82 */ /* 0x000e620000000a00 */
[----:B------:R-:W-:-:S02]  /*4e70*/  ISETP.NE.AND P0, PT, R87, RZ, PT ;  /* 0x000000ff5700720c */ /* 0x000fc40003f05270 */
[----:B------:R-:W-:Y:S02]  /*4e80*/  SEL R5, R5, RZ, P4 ;  /* 0x000000ff05057207 */ /* 0x000fe40002000000 */
[----:B0-----:R-:W-:Y:S02]  /*4e90*/  SEL R52, R43, RZ, P3 ;  /* 0x000000ff2b347207 */ /* 0x001fe40001800000 */
[----:B------:R-:W-:Y:S02]  /*4ea0*/  SEL R43, R33, RZ, P2 ;  /* 0x000000ff212b7207 */ /* 0x000fe40001000000 */
[----:B------:R-:W-:Y:S01]  /*4eb0*/  SEL R33, R6, RZ, P0 ;  /* 0x000000ff06217207 */ /* 0x000fe20000000000 */
[----:B------:R-:W-:Y:S01]  /*4ec0*/  FADD R5, R40, R5 ;  /* 0x0000000528057221 */ /* 0x000fe20000000000 */
[----:B------:R-:W-:Y:S02]  /*4ed0*/  SEL R50, R41, RZ, P4 ;  /* 0x000000ff29327207 */ /* 0x000fe40002000000 */
[----:B------:R-:W-:-:S02]  /*4ee0*/  SEL R6, R84, RZ, P0 ;  /* 0x000000ff54067207 */ /* 0x000fc40000000000 */
[----:B------:R-:W-:Y:S02]  /*4ef0*/  SEL R41, R0, RZ, P3 ;  /* 0x000000ff00297207 */ /* 0x000fe40001800000 */
[----:B------:R-:W-:Y:S02]  /*4f00*/  SEL R34, R34, RZ, P2 ;  /* 0x000000ff22227207 */ /* 0x000fe40001000000 */
[----:B------:R-:W-:Y:S02]  /*4f10*/  SEL R37, R37, RZ, P2 ;  /* 0x000000ff25257207 */ /* 0x000fe40001000000 */
[----:B------:R-:W-:-:S03]  /*4f20*/  SEL R35, R35, RZ, P2 ;  /* 0x000000ff23237207 */ /* 0x000fc60001000000 */
[----:B------:R-:W-:Y:S01]  /*4f30*/  FADD R37, R37, R34 ;  /* 0x0000002225257221 */ /* 0x000fe20000000000 */
[----:B------:R-:W-:Y:S02]  /*4f40*/  SEL R0, R4, RZ, P0 ;  /* 0x000000ff04007207 */ /* 0x000fe40000000000 */
[----:B------:R-:W-:Y:S02]  /*4f50*/  SEL R69, R69, RZ, P0 ;  /* 0x000000ff45457207 */ /* 0x000fe40000000000 */
[----:B------:R-:W-:Y:S02]  /*4f60*/  SEL R4, R83, RZ, P0 ;  /* 0x000000ff53047207 */ /* 0x000fe40000000000 */
[----:B------:R-:W-:Y:S02]  /*4f70*/  SEL R81, R81, RZ, P0 ;  /* 0x000000ff51517207 */ /* 0x000fe40000000000 */
[----:B------:R-:W-:Y:S02]  /*4f80*/  ISETP.NE.AND P1, PT, R88, RZ, PT ;  /* 0x000000ff5800720c */ /* 0x000fe40003f25270 */
[----:B------:R-:W-:-:S02]  /*4f90*/  SEL R51, R12, RZ, P3 ;  /* 0x000000ff0c337207 */ /* 0x000fc40001800000 */
[----:B------:R-:W-:Y:S02]  /*4fa0*/  SEL R72, R72, RZ, P1 ;  /* 0x000000ff48487207 */ /* 0x000fe40000800000 */
[----:B------:R-:W-:Y:S02]  /*4fb0*/  SEL R71, R71, RZ, P1 ;  /* 0x000000ff47477207 */ /* 0x000fe40000800000 */
[----:B------:R-:W-:Y:S02]  /*4fc0*/  SEL R12, R85, RZ, P1 ;  /* 0x000000ff550c7207 */ /* 0x000fe40000800000 */
[----:B------:R-:W-:Y:S01]  /*4fd0*/  SEL R38, R22, RZ, P2 ;  /* 0x000000ff16267207 */ /* 0x000fe20001000000 */
[----:B------:R-:W-:Y:S02]  /*4fe0*/  VIADD R20, R20, 0xfffe8de8 ;  /* 0xfffe8de814147836 */ /* 0x000fe40000000000 */
[----:B------:R-:W-:Y:S01]  /*4ff0*/  VIADD R19, R19, 0xfffe8de8 ;  /* 0xfffe8de813137836 */ /* 0x000fe20000000000 */
[----:B--2---:R-:W-:-:S05]  /*5000*/  SEL R77, R77, RZ, P6 ;  /* 0x000000ff4d4d7207 */ /* 0x004fca0003000000 */
[----:B------:R-:W-:Y:S02]  /*5010*/  FADD R64, R64, R77 ;  /* 0x0000004d40407221 */ /* 0x000fe40000000000 */
[----:B------:R-:W0:Y:S01]  /*5020*/  LDC.64 R76, c[0x0][0x240] ;  /* 0x00009000ff4c7b82 */ /* 0x000e220000000a00 */
[----:B---3--:R-:W-:Y:S02]  /*5030*/  SEL R89, R78, RZ, P6 ;  /* 0x000000ff4e597207 */ /* 0x008fe40003000000 */
[----:B------:R-:W-:Y:S02]  /*5040*/  SEL R78, R63, RZ, P6 ;  /* 0x000000ff3f4e7207 */ /* 0x000fe40003000000 */
[----:B------:R-:W-:Y:S02]  /*5050*/  SEL R80, R80, RZ, P6 ;  /* 0x000000ff50507207 */ /* 0x000fe40003000000 */
[----:B------:R-:W-:Y:S02]  /*5060*/  ISETP.GE.U32.AND P6, PT, R47, 0x240, PT ;  /* 0x000002402f00780c */ /* 0x000fe40003fc6070 */
[----:B------:R-:W-:-:S02]  /*5070*/  SEL R47, R16, RZ, P3 ;  /* 0x000000ff102f7207 */ /* 0x000fc40001800000 */
[----:B------:R-:W-:-:S05]  /*5080*/  SEL R16, R15, RZ, P3 ;  /* 0x000000ff0f107207 */ /* 0x000fca0001800000 */
[----:B------:R-:W-:Y:S01]  /*5090*/  FADD R16, R16, R39 ;  /* 0x0000002710107221 */ /* 0x000fe20000000000 */
[----:B------:R-:W-:-:S03]  /*50a0*/  VIADD R39, R8, 0xfffe8de8 ;  /* 0xfffe8de808277836 */ /* 0x000fc60000000000 */
[----:B------:R-:W-:Y:S02]  /*50b0*/  @P6 FSEL R57, R64, RZ, P5 ;  /* 0x000000ff40396208 */ /* 0x000fe40002800000 */
[----:B------:R-:W-:Y:S02]  /*50c0*/  SEL R64, R45, RZ, P3 ;  /* 0x000000ff2d407207 */ /* 0x000fe40001800000 */
[----:B------:R-:W-:Y:S02]  /*50d0*/  SEL R45, R23, RZ, P2 ;  /* 0x000000ff172d7207 */ /* 0x000fe40001000000 */
[----:B------:R-:W-:Y:S01]  /*50e0*/  SEL R23, R70, RZ, P0 ;  /* 0x000000ff46177207 */ /* 0x000fe20000000000 */
[----:B------:R-:W-:-:S04]  /*50f0*/  IMAD.HI R40, R39, 0x2aaaaaab, RZ ;  /* 0x2aaaaaab27287827 */ /* 0x000fc800078e02ff */
[----:B------:R-:W-:Y:S01]  /*5100*/  FADD R6, R6, R23 ;  /* 0x0000001706067221 */ /* 0x000fe20000000000 */
[----:B------:R-:W-:Y:S01]  /*5110*/  FADD R23, R64, R41 ;  /* 0x0000002940177221 */ /* 0x000fe20000000000 */
[----:B------:R-:W-:Y:S01]  /*5120*/  SHF.R.U32.HI R41, RZ, 0x1f, R40 ;  /* 0x0000001fff297819 */ /* 0x000fe20000011628 */
[----:B------:R-:W-:-:S03]  /*5130*/  FADD R62, R62, R89 ;  /* 0x000000593e3e7221 */ /* 0x000fc60000000000 */
[----:B------:R-:W-:Y:S02]  /*5140*/  LEA.HI.SX32 R40, R40, R41, 0x1e ;  /* 0x0000002928287211 */ /* 0x000fe400078ff2ff */
[----:B------:R-:W-:Y:S02]  /*5150*/  @P6 FSEL R58, R62, RZ, P5 ;  /* 0x000000ff3e3a6208 */ /* 0x000fe40002800000 */
[----:B------:R-:W-:Y:S02]  /*5160*/  PRMT R34, R40, 0x9910, RZ ;  /* 0x0000991028227816 */ /* 0x000fe400000000ff */
[----:B------:R-:W-:Y:S02]  /*5170*/  SEL R62, R44, RZ, P3 ;  /* 0x000000ff2c3e7207 */ /* 0x000fe40001800000 */
[----:B------:R-:W-:Y:S01]  /*5180*/  SEL R44, R2, RZ, P2 ;  /* 0x000000ff022c7207 */ /* 0x000fe20001000000 */
[----:B------:R-:W-:Y:S01]  /*5190*/  FADD R61, R61, R78 ;  /* 0x0000004e3d3d7221 */ /* 0x000fe20000000000 */
[----:B------:R-:W-:Y:S01]  /*51a0*/  SHF.R.S32.HI R34, RZ, 0xf, R34 ;  /* 0x0000000fff227819 */ /* 0x000fe20000011422 */
[----:B------:R-:W-:-:S02]  /*51b0*/  FADD R79, R79, R80 ;  /* 0x000000504f4f7221 */ /* 0x000fc40000000000 */
[----:B------:R-:W-:Y:S01]  /*51c0*/  FADD R44, R44, R35 ;  /* 0x000000232c2c7221 */ /* 0x000fe20000000000 */
[----:B------:R-:W-:Y:S02]  /*51d0*/  LOP3.LUT R35, R34, 0xffff, RZ, 0xc0, !PT ;  /* 0x0000ffff22237812 */ /* 0x000fe400078ec0ff */
[----:B------:R-:W-:Y:S02]  /*51e0*/  @P6 FSEL R59, R61, RZ, P5 ;  /* 0x000000ff3d3b6208 */ /* 0x000fe40002800000 */
[----:B------:R-:W-:Y:S02]  /*51f0*/  @P6 FSEL R60, R79, RZ, P5 ;  /* 0x000000ff4f3c6208 */ /* 0x000fe40002800000 */
[----:B------:R-:W-:Y:S02]  /*5200*/  ISETP.GE.U32.AND P6, PT, R32, 0x1800, PT ;  /* 0x000018002000780c */ /* 0x000fe40003fc6070 */
[----:B------:R-:W-:-:S04]  /*5210*/  LEA.HI R32, R35, R40, RZ, 0x16 ;  /* 0x0000002823207211 */ /* 0x000fc800078fb0ff */
[----:B------:R-:W-:-:S05]  /*5220*/  LOP3.LUT R32, R32, 0xffc0, RZ, 0xc0, !PT ;  /* 0x0000ffc020207812 */ /* 0x000fca00078ec0ff */
[----:B------:R-:W-:Y:S01]  /*5230*/  IMAD.MOV R32, RZ, RZ, -R32 ;  /* 0x000000ffff207224 */ /* 0x000fe200078e0a20 */
[----:B------:R-:W-:-:S04]  /*5240*/  SEL R2, R82, RZ, P0 ;  /* 0x000000ff52027207 */ /* 0x000fc80000000000 */
[----:B------:R-:W-:Y:S02]  /*5250*/  PRMT R35, R32, 0x7710, RZ ;  /* 0x0000771020237816 */ /* 0x000fe400000000ff */
[----:B------:R-:W-:Y:S01]  /*5260*/  ISETP.GE.U32.AND P0, PT, R39, 0x600, PT ;  /* 0x000006002700780c */ /* 0x000fe20003f06070 */
[C---:B------:R-:W-:Y:S02]  /*5270*/  IMAD R39, R40.reuse, -0x18, R39 ;  /* 0xffffffe828277824 */ /* 0x040fe400078e0227 */
[----:B------:R-:W-:Y:S02]  /*5280*/  IMAD.IADD R40, R40, 0x1, R35 ;  /* 0x0000000128287824 */ /* 0x000fe400078e0223 */
[----:B------:R-:W-:-:S03]  /*5290*/  IMAD.HI R35, R17, 0x2aaaaaab, RZ ;  /* 0x2aaaaaab11237827 */ /* 0x000fc600078e02ff */
[----:B------:R-:W-:Y:S02]  /*52a0*/  PRMT R32, R40, 0x9910, RZ ;  /* 0x0000991028207816 */ /* 0x000fe400000000ff */
[----:B------:R-:W-:-:S04]  /*52b0*/  SHF.R.U32.HI R40, RZ, 0x1f, R35 ;  /* 0x0000001fff287819 */ /* 0x000fc80000011623 */
[----:B------:R-:W-:-:S04]  /*52c0*/  LEA.HI.SX32 R40, R35, R40, 0x1e ;  /* 0x0000002823287211 */ /* 0x000fc800078ff2ff */
[----:B------:R-:W-:-:S04]  /*52d0*/  PRMT R35, R40, 0x9910, RZ ;  /* 0x0000991028237816 */ /* 0x000fc800000000ff */
[----:B------:R-:W-:Y:S01]  /*52e0*/  SHF.R.S32.HI R35, RZ, 0xf, R35 ;  /* 0x0000000fff237819 */ /* 0x000fe20000011423 */
[----:B------:R-:W-:-:S03]  /*52f0*/  IMAD R34, R21, 0x600, RZ ;  /* 0x0000060015227824 */ /* 0x000fc600078e02ff */
[----:B------:R-:W-:Y:S01]  /*5300*/  LOP3.LUT R35, R35, 0xffff, RZ, 0xc0, !PT ;  /* 0x0000ffff23237812 */ /* 0x000fe200078ec0ff */
[----:B------:R-:W-:-:S03]  /*5310*/  IMAD R21, R39, 0x40, R34 ;  /* 0x0000004027157824 */ /* 0x000fc600078e0222 */
[----:B------:R-:W-:Y:S02]  /*5320*/  LEA.HI R35, R35, R40, RZ, 0x16 ;  /* 0x0000002823237211 */ /* 0x000fe400078fb0ff */
[----:B------:R-:W-:Y:S02]  /*5330*/  SEL R15, R86, RZ, P1 ;  /* 0x000000ff560f7207 */ /* 0x000fe40000800000 */
[----:B------:R-:W-:Y:S02]  /*5340*/  ISETP.LT.AND P1, PT, R91, 0x5ed60, !P0 ;  /* 0x0005ed605b00780c */ /* 0x000fe40004721270 */
[----:B------:R-:W-:Y:S01]  /*5350*/  LOP3.LUT R35, R35, 0xffc0, RZ, 0xc0, !PT ;  /* 0x0000ffc023237812 */ /* 0x000fe200078ec0ff */
[----:B------:R-:W-:Y:S01]  /*5360*/  IMAD.IADD R32, R21, 0x1, R32 ;  /* 0x0000000115207824 */ /* 0x000fe200078e0220 */
[----:B------:R-:W-:Y:S01]  /*5370*/  ISETP.GE.U32.AND P5, PT, R36, 0x600, PT ;  /* 0x000006002400780c */ /* 0x000fe20003fa6070 */
[----:B------:R-:W-:Y:S01]  /*5380*/  FADD R2, R2, R33 ;  /* 0x0000002102027221 */ /* 0x000fe20000000000 */
[----:B------:R-:W-:Y:S01]  /*5390*/  FADD R33, R52, R47 ;  /* 0x0000002f34217221 */ /* 0x000fe20000000000 */
[----:B------:R-:W-:Y:S01]  /*53a0*/  IMAD.MOV R35, RZ, RZ, -R35 ;  /* 0x000000ffff237224 */ /* 0x000fe200078e0a23 */
[----:B------:R-:W-:Y:S01]  /*53b0*/  @P6 FSEL R33, R37, R56, !P5 ;  /* 0x0000003825216208 */ /* 0x000fe20006800000 */
[----:B0-----:R-:W-:-:S04]  /*53c0*/  IMAD.WIDE R36, R32, 0x4, R76 ;  /* 0x0000000420247825 */ /* 0x001fc800078e024c */
[----:B------:R-:W-:Y:S01]  /*53d0*/  FADD R45, R45, R38 ;  /* 0x000000262d2d7221 */ /* 0x000fe20000000000 */
[----:B------:R-:W-:Y:S02]  /*53e0*/  IMAD.MOV.U32 R32, RZ, RZ, RZ ;  /* 0x000000ffff207224 */ /* 0x000fe400078e00ff */
[----:B-1----:R-:W-:Y:S01]  /*53f0*/  IMAD.WIDE R38, R39, 0x4, R66 ;  /* 0x0000000427267825 */ /* 0x002fe200078e0242 */
[----:B------:R-:W-:-:S03]  /*5400*/  PRMT R35, R35, 0x7710, RZ ;  /* 0x0000771023237816 */ /* 0x000fc600000000ff */
[----:B------:R-:W-:Y:S01]  /*5410*/  IMAD.MOV.U32 R21, RZ, RZ, RZ ;  /* 0x000000ffff157224 */ /* 0x000fe200078e00ff */
[----:B------:R0:W2:Y:S05]  /*5420*/  @P1 LDG.E.EL R32, desc[UR4][R38.64] ;  /* 0x0000000426201981 */ /* 0x0000aa000c2e1900 */
[----:B------:R1:W3:Y:S01]  /*5430*/  @P1 LDG.E.EL R21, desc[UR4][R36.64] ;  /* 0x0000000424151981 */ /* 0x0002e2000c2e1900 */
[C---:B0-----:R-:W-:Y:S02]  /*5440*/  IMAD R39, R40.reuse, -0x18, R17 ;  /* 0xffffffe828277824 */ /* 0x041fe400078e0211 */
[----:B------:R-:W-:-:S05]  /*5450*/  IMAD.IADD R40, R40, 0x1, R35 ;  /* 0x0000000128287824 */ /* 0x000fca00078e0223 */
[----:B-1----:R-:W-:Y:S01]  /*5460*/  PRMT R36, R40, 0x9910, RZ ;  /* 0x0000991028247816 */ /* 0x002fe200000000ff */
[----:B------:R-:W-:-:S05]  /*5470*/  IMAD.HI R40, R20, 0x2aaaaaab, RZ ;  /* 0x2aaaaaab14287827 */ /* 0x000fca00078e02ff */
[----:B------:R-:W-:Y:S01]  /*5480*/  SHF.R.U32.HI R41, RZ, 0x1f, R40 ;  /* 0x0000001fff297819 */ /* 0x000fe20000011628 */
[----:B------:R-:W-:-:S03]  /*5490*/  IMAD R17, R39, 0x40, R34 ;  /* 0x0000004027117824 */ /* 0x000fc600078e0222 */
[----:B------:R-:W-:Y:S01]  /*54a0*/  LEA.HI.SX32 R41, R40, R41, 0x1e ;  /* 0x0000002928297211 */ /* 0x000fe200078ff2ff */
[----:B------:R-:W-:Y:S02]  /*54b0*/  IMAD.IADD R36, R17, 0x1, R36 ;  /* 0x0000000111247824 */ /* 0x000fe400078e0224 */
[----:B------:R-:W-:Y:S01]  /*54c0*/  IMAD.MOV.U32 R17, RZ, RZ, RZ ;  /* 0x000000ffff117224 */ /* 0x000fe200078e00ff */
[----:B------:R-:W-:Y:S01]  /*54d0*/  PRMT R40, R41, 0x9910, RZ ;  /* 0x0000991029287816 */ /* 0x000fe200000000ff */
[----:B------:R-:W-:-:S03]  /*54e0*/  IMAD.WIDE R36, R36, 0x4, R76 ;  /* 0x0000000424247825 */ /* 0x000fc600078e024c */
[----:B------:R-:W-:Y:S02]  /*54f0*/  SHF.R.S32.HI R40, RZ, 0xf, R40 ;  /* 0x0000000fff287819 */ /* 0x000fe40000011428 */
[----:B------:R0:W4:Y:S02]  /*5500*/  @P1 LDG.E.EL R17, desc[UR4][R36.64] ;  /* 0x0000000424111981 */ /* 0x000124000c2e1900 */
[----:B0-----:R-:W-:-:S04]  /*5510*/  LOP3.LUT R36, R40, 0xffff, RZ, 0xc0, !PT ;  /* 0x0000ffff28247812 */ /* 0x001fc800078ec0ff */
[----:B------:R-:W-:-:S04]  /*5520*/  LEA.HI R36, R36, R41, RZ, 0x16 ;  /* 0x0000002924247211 */ /* 0x000fc800078fb0ff */
[----:B------:R-:W-:Y:S01]  /*5530*/  LOP3.LUT R36, R36, 0xffc0, RZ, 0xc0, !PT ;  /* 0x0000ffc024247812 */ /* 0x000fe200078ec0ff */
[----:B------:R-:W-:-:S04]  /*5540*/  IMAD.MOV.U32 R35, RZ, RZ, RZ ;  /* 0x000000ffff237224 */ /* 0x000fc800078e00ff */
[----:B------:R-:W-:Y:S02]  /*5550*/  IMAD.MOV R36, RZ, RZ, -R36 ;  /* 0x000000ffff247224 */ /* 0x000fe400078e0a24 */
[----:B------:R-:W-:-:S03]  /*5560*/  IMAD.WIDE R38, R39, 0x4, R66 ;  /* 0x0000000427267825 */ /* 0x000fc600078e0242 */
[----:B------:R-:W-:Y:S02]  /*5570*/  PRMT R36, R36, 0x7710, RZ ;  /* 0x0000771024247816 */ /* 0x000fe400000000ff */
[----:B------:R0:W5:Y:S02]  /*5580*/  @P1 LDG.E.EL R35, desc[UR4][R38.64] ;  /* 0x0000000426231981 */ /* 0x000164000c2e1900 */
[C---:B0-----:R-:W-:Y:S02]  /*5590*/  IMAD R39, R41.reuse, -0x18, R20 ;  /* 0xffffffe829277824 */ /* 0x041fe400078e0214 */
[----:B------:R-:W-:Y:S02]  /*55a0*/  IMAD.IADD R41, R41, 0x1, R36 ;  /* 0x0000000129297824 */ /* 0x000fe400078e0224 */
[----:B------:R-:W-:-:S03]  /*55b0*/  IMAD R20, R39, 0x40, R34 ;  /* 0x0000004027147824 */ /* 0x000fc600078e0222 */
[----:B------:R-:W-:-:S05]  /*55c0*/  PRMT R37, R41, 0x9910, RZ ;  /* 0x0000991029257816 */ /* 0x000fca00000000ff */
[----:B------:R-:W-:Y:S02]  /*55d0*/  IMAD.IADD R37, R20, 0x1, R37 ;  /* 0x0000000114257824 */ /* 0x000fe400078e0225 */
[----:B------:R-:W-:-:S05]  /*55e0*/  IMAD.HI R20, R19, 0x2aaaaaab, RZ ;  /* 0x2aaaaaab13147827 */ /* 0x000fca00078e02ff */
[----:B------:R-:W-:-:S04]  /*55f0*/  SHF.R.U32.HI R41, RZ, 0x1f, R20 ;  /* 0x0000001fff297819 */ /* 0x000fc80000011614 */
[----:B------:R-:W-:-:S04]  /*5600*/  LEA.HI.SX32 R20, R20, R41, 0x1e ;  /* 0x0000002914147211 */ /* 0x000fc800078ff2ff */
[----:B------:R-:W-:Y:S02]  /*5610*/  PRMT R38, R20, 0x9910, RZ ;  /* 0x0000991014267816 */ /* 0x000fe400000000ff */
[----:B------:R-:W-:Y:S02]  /*5620*/  SEL R42, R42, RZ, P2 ;  /* 0x000000ff2a2a7207 */ /* 0x000fe40001000000 */
[----:B------:R-:W-:-:S03]  /*5630*/  SHF.R.S32.HI R38, RZ, 0xf, R38 ;  /* 0x0000000fff267819 */ /* 0x000fc60000011426 */
[----:B------:R-:W-:Y:S01]  /*5640*/  FADD R42, R43, R42 ;  /* 0x0000002a2b2a7221 */ /* 0x000fe20000000000 */
[----:B------:R-:W-:Y:S01]  /*5650*/  LOP3.LUT R41, R38, 0xffff, RZ, 0xc0, !PT ;  /* 0x0000ffff26297812 */ /* 0x000fe200078ec0ff */
[----:B------:R-:W-:-:S03]  /*5660*/  IMAD.WIDE R36, R37, 0x4, R76 ;  /* 0x0000000425247825 */ /* 0x000fc600078e024c */
[----:B------:R-:W-:Y:S02]  /*5670*/  LEA.HI R38, R41, R20, RZ, 0x16 ;  /* 0x0000001429267211 */ /* 0x000fe400078fb0ff */
[----:B------:R-:W-:Y:S01]  /*5680*/  @P6 FSEL R16, R42, R49, !P5 ;  /* 0x000000312a106208 */ /* 0x000fe20006800000 */
[----:B------:R-:W-:Y:S01]  /*5690*/  IMAD.MOV.U32 R42, RZ, RZ, RZ ;  /* 0x000000ffff2a7224 */ /* 0x000fe200078e00ff */
[----:B------:R-:W-:-:S05]  /*56a0*/  LOP3.LUT R38, R38, 0xffc0, RZ, 0xc0, !PT ;  /* 0x0000ffc026267812 */ /* 0x000fca00078ec0ff */
[----:B------:R0:W5:Y:S01]  /*56b0*/  @P1 LDG.E.EL R42, desc[UR4][R36.64] ;  /* 0x00000004242a1981 */ /* 0x000162000c2e1900 */
[----:B------:R-:W-:Y:S02]  /*56c0*/  IMAD R19, R20, -0x18, R19 ;  /* 0xffffffe814137824 */ /* 0x000fe400078e0213 */
[----:B0-----:R-:W-:-:S05]  /*56d0*/  IMAD.MOV R37, RZ, RZ, -R38 ;  /* 0x000000ffff257224 */ /* 0x001fca00078e0a26 */
[----:B------:R-:W-:-:S05]  /*56e0*/  PRMT R37, R37, 0x7710, RZ ;  /* 0x0000771025257816 */ /* 0x000fca00000000ff */
[----:B------:R-:W-:Y:S02]  /*56f0*/  IMAD.IADD R20, R20, 0x1, R37 ;  /* 0x0000000114147824 */ /* 0x000fe400078e0225 */
[----:B------:R-:W-:-:S03]  /*5700*/  IMAD R34, R19, 0x40, R34 ;  /* 0x0000004013227824 */ /* 0x000fc600078e0222 */
[----:B------:R-:W-:Y:S01]  /*5710*/  PRMT R37, R20, 0x9910, RZ ;  /* 0x0000991014257816 */ /* 0x000fe200000000ff */
[----:B------:R-:W-:-:S04]  /*5720*/  IMAD.WIDE R40, R19, 0x4, R66 ;  /* 0x0000000413287825 */ /* 0x000fc800078e0242 */
[----:B------:R-:W-:Y:S02]  /*5730*/  IMAD.IADD R37, R34, 0x1, R37 ;  /* 0x0000000122257824 */ /* 0x000fe400078e0225 */
[----:B------:R-:W-:Y:S02]  /*5740*/  IMAD.MOV.U32 R34, RZ, RZ, RZ ;  /* 0x000000ffff227224 */ /* 0x000fe400078e00ff */
[----:B------:R-:W-:Y:S02]  /*5750*/  IMAD.MOV.U32 R19, RZ, RZ, RZ ;  /* 0x000000ffff137224 */ /* 0x000fe400078e00ff */
[----:B------:R-:W-:Y:S02]  /*5760*/  IMAD.WIDE R36, R37, 0x4, R76 ;  /* 0x0000000425247825 */ /* 0x000fe400078e024c */
[----:B------:R-:W5:Y:S04]  /*5770*/  @P1 LDG.E.EL R34, desc[UR4][R40.64] ;  /* 0x0000000428221981 */ /* 0x000f68000c2e1900 */
[----:B------:R-:W5:Y:S01]  /*5780*/  @P1 LDG.E.EL R19, desc[UR4][R36.64] ;  /* 0x0000000424131981 */ /* 0x000f62000c2e1900 */
[----:B------:R-:W-:-:S02]  /*5790*/  IMAD.MOV.U32 R20, RZ, RZ, RZ ;  /* 0x000000ffff147224 */ /* 0x000fc400078e00ff */
[----:B------:R-:W-:-:S05]  /*57a0*/  IMAD.WIDE R38, R39, 0x4, R66 ;  /* 0x0000000427267825 */ /* 0x000fca00078e0242 */
[----:B------:R-:W5:Y:S01]  /*57b0*/  @P1 LDG.E.EL R20, desc[UR4][R38.64] ;  /* 0x0000000426141981 */ /* 0x000f62000c2e1900 */
[----:B------:R-:W-:Y:S01]  /*57c0*/  FADD R22, R62, R51 ;  /* 0x000000333e167221 */ /* 0x000fe20000000000 */
[----:B------:R-:W-:Y:S02]  /*57d0*/  @P6 FSEL R23, R45, R54, !P5 ;  /* 0x000000362d176208 */ /* 0x000fe40006800000 */
[----:B------:R-:W-:Y:S02]  /*57e0*/  @P6 FSEL R22, R44, R55, !P5 ;  /* 0x000000372c166208 */ /* 0x000fe40006800000 */
[----:B------:R-:W-:Y:S01]  /*57f0*/  ISETP.GE.AND P6, PT, R18, 0x10000, PT ;  /* 0x000100001200780c */ /* 0x000fe20003fc6270 */
[----:B------:R-:W-:Y:S01]  /*5800*/  FADD R15, R15, R72 ;  /* 0x000000480f0f7221 */ /* 0x000fe20000000000 */
[----:B------:R-:W-:Y:S01]  /*5810*/  FADD R12, R12, R71 ;  /* 0x000000470c0c7221 */ /* 0x000fe20000000000 */
[----:B------:R-:W-:Y:S02]  /*5820*/  SEL R46, R46, RZ, P4 ;  /* 0x000000ff2e2e7207 */ /* 0x000fe40002000000 */
[----:B------:R-:W-:-:S02]  /*5830*/  SEL R13, R13, RZ, P4 ;  /* 0x000000ff0d0d7207 */ /* 0x000fc40002000000 */
[----:B------:R-:W-:Y:S02]  /*5840*/  SEL R7, R7, RZ, P4 ;  /* 0x000000ff07077207 */ /* 0x000fe40002000000 */
[----:B------:R-:W-:Y:S02]  /*5850*/  SEL R3, R3, RZ, P4 ;  /* 0x000000ff03037207 */ /* 0x000fe40002000000 */
[----:B------:R-:W-:Y:S02]  /*5860*/  ISETP.GE.U32.AND P5, PT, R10, 0x5a18, PT ;  /* 0x00005a180a00780c */ /* 0x000fe40003fa6070 */
[----:B------:R-:W-:Y:S02]  /*5870*/  ISETP.GE.U32.AND P4, PT, R14, 0x1800, PT ;  /* 0x000018000e00780c */ /* 0x000fe40003f86070 */
[----:B------:R-:W-:Y:S02]  /*5880*/  ISETP.GE.AND P2, PT, R11, 0x5ed60, PT ;  /* 0x0005ed600b00780c */ /* 0x000fe40003f46270 */
[----:B------:R-:W-:-:S02]  /*5890*/  @P6 FSEL R28, R93, R16, !P5 ;  /* 0x000000105d1c6208 */ /* 0x000fc40006800000 */
[----:B------:R-:W-:Y:S02]  /*58a0*/  @P6 FSEL R29, R92, R23, !P5 ;  /* 0x000000175c1d6208 */ /* 0x000fe40006800000 */
[----:B------:R-:W-:Y:S02]  /*58b0*/  @P6 FSEL R30, R15, R22, !P5 ;  /* 0x000000160f1e6208 */ /* 0x000fe40006800000 */
[----:B------:R-:W-:Y:S02]  /*58c0*/  @P6 FSEL R31, R12, R33, !P5 ;  /* 0x000000210c1f6208 */ /* 0x000fe40006800000 */
[----:B------:R-:W-:Y:S01]  /*58d0*/  ISETP.GE.AND P6, PT, R8, 0x10000, PT ;  /* 0x000100000800780c */ /* 0x000fe20003fc6270 */
[----:B------:R-:W-:Y:S01]  /*58e0*/  FADD R4, R4, R69 ;  /* 0x0000004504047221 */ /* 0x000fe20000000000 */
[----:B------:R-:W-:Y:S01]  /*58f0*/  FADD R0, R81, R0 ;  /* 0x0000000051007221 */ /* 0x000fe20000000000 */
[----:B------:R-:W-:Y:S01]  /*5900*/  FADD R3, R3, R46 ;  /* 0x0000002e03037221 */ /* 0x000fe20000000000 */
[----:B------:R-:W-:Y:S01]  /*5910*/  FADD R13, R50, R13 ;  /* 0x0000000d320d7221 */ /* 0x000fe20000000000 */
[----:B------:R-:W-:Y:S01]  /*5920*/  FADD R7, R48, R7 ;  /* 0x0000000730077221 */ /* 0x000fe20000000000 */
[----:B------:R-:W-:-:S02]  /*5930*/  ISETP.GE.U32.AND P5, PT, R9, 0x5a18, PT ;  /* 0x00005a180900780c */ /* 0x000fc40003fa6070 */
[----:B--2---:R-:W-:Y:S02]  /*5940*/  SEL R32, R32, RZ, P1 ;  /* 0x000000ff20207207 */ /* 0x004fe40000800000 */
[----:B---3--:R-:W-:-:S05]  /*5950*/  SEL R21, R21, RZ, P1 ;  /* 0x000000ff15157207 */ /* 0x008fca0000800000 */
[----:B------:R-:W-:-:S05]  /*5960*/  FADD R32, R21, R32 ;  /* 0x0000002015207221 */ /* 0x000fca0000000000 */
[----:B------:R-:W-:-:S04]  /*5970*/  @P4 FSEL R3, R32, R57, !P0 ;  /* 0x0000003920034208 */ /* 0x000fc80004000000 */
[----:B------:R-:W-:Y:S02]  /*5980*/  @P6 FSEL R24, R6, R3, !P5 ;  /* 0x0000000306186208 */ /* 0x000fe40006800000 */
[----:B----4-:R-:W-:Y:S02]  /*5990*/  SEL R17, R17, RZ, P1 ;  /* 0x000000ff11117207 */ /* 0x010fe40000800000 */
[----:B-----5:R-:W-:-:S05]  /*59a0*/  SEL R44, R35, RZ, P1 ;  /* 0x000000ff232c7207 */ /* 0x020fca0000800000 */
[----:B------:R-:W-:-:S05]  /*59b0*/  FADD R17, R17, R44 ;  /* 0x0000002c11117221 */ /* 0x000fca0000000000 */
[----:B------:R-:W-:-:S04]  /*59c0*/  @P4 FSEL R13, R17, R58, !P0 ;  /* 0x0000003a110d4208 */ /* 0x000fc80004000000 */
[----:B------:R-:W-:Y:S02]  /*59d0*/  @P6 FSEL R25, R4, R13, !P5 ;  /* 0x0000000d04196208 */ /* 0x000fe40006800000 */
[----:B------:R-:W-:Y:S02]  /*59e0*/  SEL R42, R42, RZ, P1 ;  /* 0x000000ff2a2a7207 */ /* 0x000fe40000800000 */
[----:B------:R-:W-:Y:S02]  /*59f0*/  SEL R34, R34, RZ, P1 ;  /* 0x000000ff22227207 */ /* 0x000fe40000800000 */
[----:B------:R-:W-:-:S05]  /*5a00*/  SEL R19, R19, RZ, P1 ;  /* 0x000000ff13137207 */ /* 0x000fca0000800000 */
[----:B------:R-:W-:Y:S02]  /*5a10*/  FADD R21, R19, R34 ;  /* 0x0000002213157221 */ /* 0x000fe40000000000 */
[----:B------:R-:W0:Y:S01]  /*5a20*/  LDC.64 R18, c[0x0][0x270] ;  /* 0x00009c00ff127b82 */ /* 0x000e220000000a00 */
[----:B------:R-:W-:Y:S02]  /*5a30*/  SEL R35, R20, RZ, P1 ;  /* 0x000000ff14237207 */ /* 0x000fe40000800000 */
[----:B------:R-:W-:-:S03]  /*5a40*/  ISETP.GE.AND P1, PT, R91, 0x5ed60, PT ;  /* 0x0005ed605b00780c */ /* 0x000fc60003f26270 */
[----:B------:R-:W-:Y:S01]  /*5a50*/  FADD R42, R42, R35 ;  /* 0x000000232a2a7221 */ /* 0x000fe20000000000 */
[----:B------:R-:W-:-:S04]  /*5a60*/  @P4 FSEL R5, R21, R60, !P0 ;  /* 0x0000003c15054208 */ /* 0x000fc80004000000 */
[----:B------:R-:W-:Y:S02]  /*5a70*/  @P4 FSEL R7, R42, R59, !P0 ;  /* 0x0000003b2a074208 */ /* 0x000fe40004000000 */
[----:B------:R-:W-:Y:S02]  /*5a80*/  @P6 FSEL R27, R0, R5, !P5 ;  /* 0x00000005001b6208 */ /* 0x000fe40006800000 */
[----:B------:R-:W-:Y:S01]  /*5a90*/  @P6 FSEL R26, R2, R7, !P5 ;  /* 0x00000007021a6208 */ /* 0x000fe20006800000 */
[----:B0-----:R-:W-:-:S05]  /*5aa0*/  IMAD.WIDE R10, R11, 0x4, R18 ;  /* 0x000000040b0a7825 */ /* 0x001fca00078e0212 */
[----:B------:R0:W-:Y:S02]  /*5ab0*/  @!P2 STG.E.128 desc[UR4][R10.64], R28 ;  /* 0x0000001c0a00a986 */ /* 0x0001e4000c101d04 */
[----:B0-----:R-:W-:Y:S05]  /*5ac0*/  @P1 EXIT ;  /* 0x000000000000194d */ /* 0x001fea0003800000 */
[----:B------:R-:W-:Y:S01]  /*5ad0*/  STG.E.128 desc[UR4][R10.64+0x800], R24 ;  /* 0x000800180a007986 */ /* 0x000fe2000c101d04 */
[----:B------:R-:W-:Y:S05]  /*5ae0*/  EXIT ;  /* 0x000000000000794d */ /* 0x000fea0003800000 */
.L_x_0:
[----:B------:R-:W-:-:S00]  /*5af0*/  BRA `(.L_x_0) ;  /* 0xfffffffc00fc7947 */ /* 0x000fc0000383ffff */
[----:B------:R-:W-:-:S00]  /*5b00*/  NOP ;  /* 0x0000000000007918 */ /* 0x000fc00000000000 */
[----:B------:R-:W-:-:S00]  /*5b10*/  NOP ;  /* 0x0000000000007918 */ /* 0x000fc00000000000 */
[----:B------:R-:W-:-:S00]  /*5b20*/  NOP ;  /* 0x0000000000007918 */ /* 0x000fc00000000000 */
[----:B------:R-:W-:-:S00]  /*5b30*/  NOP ;  /* 0x0000000000007918 */ /* 0x000fc00000000000 */
[----:B------:R-:W-:-:S00]  /*5b40*/  NOP ;  /* 0x0000000000007918 */ /* 0x000fc00000000000 */
[----:B------:R-:W-:-:S00]  /*5b50*/  NOP ;  /* 0x0000000000007918 */ /* 0x000fc00000000000 */
[----:B------:R-:W-:-:S00]  /*5b60*/  NOP ;  /* 0x0000000000007918 */ /* 0x000fc00000000000 */
[----:B------:R-:W-:-:S00]  /*5b70*/  NOP ;  /* 0x0000000000007918 */ /* 0x000fc00000000000 */
.L_x_1:


//--------------------- .nv.constant0.triton_poi_fused_cat_19 --------------------------
	.section	.nv.constant0.triton_poi_fused_cat_19,"a",@progbits
	.sectionflags	@""
	.align	4
.nv.constant0.triton_poi_fused_cat_19:
	.zero		636
